//
// Generated by NVIDIA NVVM Compiler
//
// Compiler Build ID: CL-36424714
// Cuda compilation tools, release 13.0, V13.0.88
// Based on NVVM 20.0.0
//

.version 9.0
.target sm_100
.address_size 64

	// .globl	_Z15convolucionCUDAPPiS0_S0_i
// _ZZ10convKernelPiS_iiiiS_E7padRect has been demoted

.visible .entry _Z15convolucionCUDAPPiS0_S0_i(
	.param .u64 .ptr .align 1 _Z15convolucionCUDAPPiS0_S0_i_param_0,
	.param .u64 .ptr .align 1 _Z15convolucionCUDAPPiS0_S0_i_param_1,
	.param .u64 .ptr .align 1 _Z15convolucionCUDAPPiS0_S0_i_param_2,
	.param .u32 _Z15convolucionCUDAPPiS0_S0_i_param_3
)
{
	.reg .pred 	%p<3>;
	.reg .b32 	%r<86>;
	.reg .b64 	%rd<42>;

	ld.param.u64 	%rd8, [_Z15convolucionCUDAPPiS0_S0_i_param_0];
	ld.param.u64 	%rd9, [_Z15convolucionCUDAPPiS0_S0_i_param_1];
	ld.param.u64 	%rd10, [_Z15convolucionCUDAPPiS0_S0_i_param_2];
	ld.param.u32 	%r5, [_Z15convolucionCUDAPPiS0_S0_i_param_3];
	cvta.to.global.u64 	%rd1, %rd8;
	cvta.to.global.u64 	%rd2, %rd9;
	cvta.to.global.u64 	%rd3, %rd10;
	mov.b32 	%r84, 0;
$L__BB0_1:
	mul.wide.u32 	%rd12, %r84, 8;
	add.s64 	%rd4, %rd3, %rd12;
	add.s64 	%rd5, %rd2, %rd12;
	add.s32 	%r84, %r84, 1;
	mov.b32 	%r85, 0;
	mov.b64 	%rd41, 0;
$L__BB0_2:
	ld.global.u64 	%rd13, [%rd1];
	cvta.to.global.u64 	%rd14, %rd13;
	ld.global.u64 	%rd15, [%rd5];
	cvta.to.global.u64 	%rd16, %rd15;
	add.s64 	%rd17, %rd16, %rd41;
	ld.global.u32 	%r8, [%rd17];
	ld.global.u32 	%r9, [%rd14];
	mul.lo.s32 	%r10, %r9, %r8;
	add.s32 	%r85, %r85, 1;
	ld.global.u32 	%r11, [%rd17+4];
	ld.global.u32 	%r12, [%rd14+4];
	mad.lo.s32 	%r13, %r12, %r11, %r10;
	ld.global.u32 	%r14, [%rd17+8];
	ld.global.u32 	%r15, [%rd14+8];
	mad.lo.s32 	%r16, %r15, %r14, %r13;
	ld.global.u32 	%r17, [%rd17+12];
	ld.global.u32 	%r18, [%rd14+12];
	mad.lo.s32 	%r19, %r18, %r17, %r16;
	ld.global.u32 	%r20, [%rd17+16];
	ld.global.u32 	%r21, [%rd14+16];
	mad.lo.s32 	%r22, %r21, %r20, %r19;
	ld.global.u64 	%rd18, [%rd1+8];
	cvta.to.global.u64 	%rd19, %rd18;
	ld.global.u64 	%rd20, [%rd5+8];
	cvta.to.global.u64 	%rd21, %rd20;
	add.s64 	%rd22, %rd21, %rd41;
	ld.global.u32 	%r23, [%rd22];
	ld.global.u32 	%r24, [%rd19];
	mad.lo.s32 	%r25, %r24, %r23, %r22;
	ld.global.u32 	%r26, [%rd22+4];
	ld.global.u32 	%r27, [%rd19+4];
	mad.lo.s32 	%r28, %r27, %r26, %r25;
	ld.global.u32 	%r29, [%rd22+8];
	ld.global.u32 	%r30, [%rd19+8];
	mad.lo.s32 	%r31, %r30, %r29, %r28;
	ld.global.u32 	%r32, [%rd22+12];
	ld.global.u32 	%r33, [%rd19+12];
	mad.lo.s32 	%r34, %r33, %r32, %r31;
	ld.global.u32 	%r35, [%rd22+16];
	ld.global.u32 	%r36, [%rd19+16];
	mad.lo.s32 	%r37, %r36, %r35, %r34;
	ld.global.u64 	%rd23, [%rd1+16];
	cvta.to.global.u64 	%rd24, %rd23;
	ld.global.u64 	%rd25, [%rd5+16];
	cvta.to.global.u64 	%rd26, %rd25;
	add.s64 	%rd27, %rd26, %rd41;
	ld.global.u32 	%r38, [%rd27];
	ld.global.u32 	%r39, [%rd24];
	mad.lo.s32 	%r40, %r39, %r38, %r37;
	ld.global.u32 	%r41, [%rd27+4];
	ld.global.u32 	%r42, [%rd24+4];
	mad.lo.s32 	%r43, %r42, %r41, %r40;
	ld.global.u32 	%r44, [%rd27+8];
	ld.global.u32 	%r45, [%rd24+8];
	mad.lo.s32 	%r46, %r45, %r44, %r43;
	ld.global.u32 	%r47, [%rd27+12];
	ld.global.u32 	%r48, [%rd24+12];
	mad.lo.s32 	%r49, %r48, %r47, %r46;
	ld.global.u32 	%r50, [%rd27+16];
	ld.global.u32 	%r51, [%rd24+16];
	mad.lo.s32 	%r52, %r51, %r50, %r49;
	ld.global.u64 	%rd28, [%rd1+24];
	cvta.to.global.u64 	%rd29, %rd28;
	ld.global.u64 	%rd30, [%rd5+24];
	cvta.to.global.u64 	%rd31, %rd30;
	add.s64 	%rd32, %rd31, %rd41;
	ld.global.u32 	%r53, [%rd32];
	ld.global.u32 	%r54, [%rd29];
	mad.lo.s32 	%r55, %r54, %r53, %r52;
	ld.global.u32 	%r56, [%rd32+4];
	ld.global.u32 	%r57, [%rd29+4];
	mad.lo.s32 	%r58, %r57, %r56, %r55;
	ld.global.u32 	%r59, [%rd32+8];
	ld.global.u32 	%r60, [%rd29+8];
	mad.lo.s32 	%r61, %r60, %r59, %r58;
	ld.global.u32 	%r62, [%rd32+12];
	ld.global.u32 	%r63, [%rd29+12];
	mad.lo.s32 	%r64, %r63, %r62, %r61;
	ld.global.u32 	%r65, [%rd32+16];
	ld.global.u32 	%r66, [%rd29+16];
	mad.lo.s32 	%r67, %r66, %r65, %r64;
	ld.global.u64 	%rd33, [%rd1+32];
	cvta.to.global.u64 	%rd34, %rd33;
	ld.global.u64 	%rd35, [%rd5+32];
	cvta.to.global.u64 	%rd36, %rd35;
	add.s64 	%rd37, %rd36, %rd41;
	ld.global.u32 	%r68, [%rd37];
	ld.global.u32 	%r69, [%rd34];
	mad.lo.s32 	%r70, %r69, %r68, %r67;
	ld.global.u32 	%r71, [%rd37+4];
	ld.global.u32 	%r72, [%rd34+4];
	mad.lo.s32 	%r73, %r72, %r71, %r70;
	ld.global.u32 	%r74, [%rd37+8];
	ld.global.u32 	%r75, [%rd34+8];
	mad.lo.s32 	%r76, %r75, %r74, %r73;
	ld.global.u32 	%r77, [%rd37+12];
	ld.global.u32 	%r78, [%rd34+12];
	mad.lo.s32 	%r79, %r78, %r77, %r76;
	ld.global.u32 	%r80, [%rd37+16];
	ld.global.u32 	%r81, [%rd34+16];
	mad.lo.s32 	%r82, %r81, %r80, %r79;
	div.s32 	%r83, %r82, %r5;
	ld.global.u64 	%rd38, [%rd4];
	cvta.to.global.u64 	%rd39, %rd38;
	add.s64 	%rd40, %rd39, %rd41;
	st.global.u32 	[%rd40], %r83;
	add.s64 	%rd41, %rd41, 4;
	setp.ne.s32 	%p1, %r85, 2000;
	@%p1 bra 	$L__BB0_2;
	setp.ne.s32 	%p2, %r84, 2000;
	@%p2 bra 	$L__BB0_1;
	ret;

}
	// .globl	_Z10convKernelPiS_iiiiS_
.visible .entry _Z10convKernelPiS_iiiiS_(
	.param .u64 .ptr .align 1 _Z10convKernelPiS_iiiiS__param_0,
	.param .u64 .ptr .align 1 _Z10convKernelPiS_iiiiS__param_1,
	.param .u32 _Z10convKernelPiS_iiiiS__param_2,
	.param .u32 _Z10convKernelPiS_iiiiS__param_3,
	.param .u32 _Z10convKernelPiS_iiiiS__param_4,
	.param .u32 _Z10convKernelPiS_iiiiS__param_5,
	.param .u64 .ptr .align 1 _Z10convKernelPiS_iiiiS__param_6
)
{
	.reg .pred 	%p<54>;
	.reg .b32 	%r<317>;
	.reg .b64 	%rd<30>;
	// demoted variable
	.shared .align 4 .b8 _ZZ10convKernelPiS_iiiiS_E7padRect[8192];
	ld.param.u64 	%rd4, [_Z10convKernelPiS_iiiiS__param_0];
	ld.param.u64 	%rd5, [_Z10convKernelPiS_iiiiS__param_1];
	ld.param.u32 	%r94, [_Z10convKernelPiS_iiiiS__param_2];
	ld.param.u32 	%r95, [_Z10convKernelPiS_iiiiS__param_3];
	ld.param.u32 	%r96, [_Z10convKernelPiS_iiiiS__param_4];
	ld.param.u32 	%r97, [_Z10convKernelPiS_iiiiS__param_5];
	neg.s32 	%r1, %r96;
	cvta.to.global.u64 	%rd1, %rd4;
	cvta.to.global.u64 	%rd2, %rd5;
	mov.u32 	%r2, %tid.x;
	mov.u32 	%r98, %ctaid.x;
	mov.u32 	%r99, %ntid.x;
	mul.lo.s32 	%r3, %r98, %r99;
	mov.u32 	%r4, %tid.y;
	mov.u32 	%r100, %ctaid.y;
	mov.u32 	%r101, %ntid.y;
	mul.lo.s32 	%r5, %r100, %r101;
	mad.lo.s32 	%r6, %r2, %r101, %r4;
	mul.lo.s32 	%r7, %r99, %r101;
	shl.b32 	%r8, %r96, 1;
	add.s32 	%r9, %r8, %r101;
	shl.b32 	%r102, %r97, 1;
	add.s32 	%r103, %r102, %r99;
	mul.lo.s32 	%r10, %r103, %r9;
	add.s32 	%r104, %r10, -1;
	shr.s32 	%r105, %r104, 31;
	shr.u32 	%r106, %r105, 27;
	add.s32 	%r107, %r104, %r106;
	shl.b32 	%r108, %r107, 2;
	and.b32  	%r11, %r108, -128;
	mov.u32 	%r109, _ZZ10convKernelPiS_iiiiS_E7padRect;
	add.s32 	%r110, %r109, %r11;
	add.s32 	%r15, %r7, -1;
	shl.b32 	%r111, %r15, 2;
	and.b32  	%r112, %r111, -128;
	add.s32 	%r113, %r110, %r112;
	shl.b32 	%r114, %r6, 2;
	add.s32 	%r12, %r110, %r114;
	mov.b32 	%r115, 0;
	st.shared.u32 	[%r12+128], %r115;
	or.b32  	%r13, %r8, 1;
	mad.lo.s32 	%r116, %r8, %r102, %r8;
	add.s32 	%r117, %r102, %r116;
	or.b32  	%r14, %r117, 1;
	add.s32 	%r16, %r113, 128;
	div.s32 	%r17, %r14, %r7;
	setp.lt.s32 	%p1, %r17, 0;
	@%p1 bra 	$L__BB1_17;
	add.s32 	%r18, %r17, 1;
	and.b32  	%r19, %r18, 3;
	setp.lt.u32 	%p2, %r17, 3;
	mov.b32 	%r295, 0;
	@%p2 bra 	$L__BB1_12;
	and.b32  	%r295, %r18, -4;
	mov.b32 	%r298, 0;
$L__BB1_3:
	mad.lo.s32 	%r34, %r298, %r7, %r6;
	setp.ge.s32 	%p3, %r34, %r14;
	@%p3 bra 	$L__BB1_5;
	mul.wide.u32 	%rd6, %r34, 4;
	add.s64 	%rd7, %rd2, %rd6;
	ld.global.u32 	%r120, [%rd7];
	shl.b32 	%r121, %r34, 2;
	add.s32 	%r122, %r16, %r121;
	st.shared.u32 	[%r122+128], %r120;
$L__BB1_5:
	add.s32 	%r35, %r34, %r7;
	setp.ge.s32 	%p4, %r35, %r14;
	@%p4 bra 	$L__BB1_7;
	mul.wide.u32 	%rd8, %r35, 4;
	add.s64 	%rd9, %rd2, %rd8;
	ld.global.u32 	%r123, [%rd9];
	shl.b32 	%r124, %r35, 2;
	add.s32 	%r125, %r16, %r124;
	st.shared.u32 	[%r125+128], %r123;
$L__BB1_7:
	add.s32 	%r36, %r35, %r7;
	setp.ge.s32 	%p5, %r36, %r14;
	@%p5 bra 	$L__BB1_9;
	mul.wide.u32 	%rd10, %r36, 4;
	add.s64 	%rd11, %rd2, %rd10;
	ld.global.u32 	%r126, [%rd11];
	shl.b32 	%r127, %r36, 2;
	add.s32 	%r128, %r16, %r127;
	st.shared.u32 	[%r128+128], %r126;
$L__BB1_9:
	add.s32 	%r37, %r36, %r7;
	setp.ge.s32 	%p6, %r37, %r14;
	@%p6 bra 	$L__BB1_11;
	mul.wide.u32 	%rd12, %r37, 4;
	add.s64 	%rd13, %rd2, %rd12;
	ld.global.u32 	%r129, [%rd13];
	shl.b32 	%r130, %r37, 2;
	add.s32 	%r131, %r16, %r130;
	st.shared.u32 	[%r131+128], %r129;
$L__BB1_11:
	add.s32 	%r298, %r298, 4;
	setp.eq.s32 	%p7, %r298, %r295;
	@%p7 bra 	$L__BB1_12;
	bra.uni 	$L__BB1_3;
$L__BB1_12:
	setp.eq.s32 	%p8, %r19, 0;
	@%p8 bra 	$L__BB1_17;
	mov.b32 	%r297, 0;
$L__BB1_14:
	.pragma "nounroll";
	mad.lo.s32 	%r24, %r295, %r7, %r6;
	setp.ge.s32 	%p9, %r24, %r14;
	@%p9 bra 	$L__BB1_16;
	mul.wide.u32 	%rd14, %r24, 4;
	add.s64 	%rd15, %rd2, %rd14;
	ld.global.u32 	%r133, [%rd15];
	shl.b32 	%r134, %r24, 2;
	add.s32 	%r135, %r16, %r134;
	st.shared.u32 	[%r135+128], %r133;
$L__BB1_16:
	add.s32 	%r295, %r295, 1;
	add.s32 	%r297, %r297, 1;
	setp.ne.s32 	%p10, %r297, %r19;
	@%p10 bra 	$L__BB1_14;
$L__BB1_17:
	div.s32 	%r27, %r10, %r7;
	setp.lt.s32 	%p11, %r27, 0;
	@%p11 bra 	$L__BB1_44;
	sub.s32 	%r28, %r3, %r97;
	sub.s32 	%r29, %r5, %r96;
	add.s32 	%r30, %r27, 1;
	and.b32  	%r31, %r30, 3;
	setp.lt.u32 	%p12, %r27, 3;
	mov.b32 	%r300, 0;
	@%p12 bra 	$L__BB1_37;
	and.b32  	%r300, %r30, -4;
	mov.b32 	%r299, 0;
$L__BB1_20:
	mad.lo.s32 	%r40, %r299, %r7, %r6;
	setp.ge.s32 	%p13, %r40, %r10;
	@%p13 bra 	$L__BB1_24;
	div.s32 	%r138, %r40, %r9;
	mul.lo.s32 	%r139, %r138, %r9;
	sub.s32 	%r140, %r40, %r139;
	add.s32 	%r141, %r28, %r138;
	add.s32 	%r142, %r29, %r140;
	mad.lo.s32 	%r41, %r141, %r95, %r142;
	setp.ge.s32 	%p14, %r142, %r95;
	or.b32  	%r143, %r142, %r141;
	setp.lt.s32 	%p15, %r143, 0;
	setp.ge.s32 	%p16, %r141, %r94;
	or.pred  	%p17, %p14, %p16;
	or.pred  	%p18, %p17, %p15;
	@%p18 bra 	$L__BB1_23;
	mul.wide.s32 	%rd16, %r41, 4;
	add.s64 	%rd17, %rd1, %rd16;
	ld.global.u32 	%r148, [%rd17];
	shl.b32 	%r149, %r40, 2;
	mov.u32 	%r150, _ZZ10convKernelPiS_iiiiS_E7padRect;
	add.s32 	%r151, %r150, %r149;
	st.shared.u32 	[%r151], %r148;
	bra.uni 	$L__BB1_24;
$L__BB1_23:
	shl.b32 	%r144, %r40, 2;
	mov.u32 	%r145, _ZZ10convKernelPiS_iiiiS_E7padRect;
	add.s32 	%r146, %r145, %r144;
	mov.b32 	%r147, 0;
	st.shared.u32 	[%r146], %r147;
$L__BB1_24:
	add.s32 	%r42, %r40, %r7;
	setp.ge.s32 	%p19, %r42, %r10;
	@%p19 bra 	$L__BB1_28;
	div.s32 	%r152, %r42, %r9;
	mul.lo.s32 	%r153, %r152, %r9;
	sub.s32 	%r154, %r42, %r153;
	add.s32 	%r155, %r28, %r152;
	add.s32 	%r156, %r29, %r154;
	mad.lo.s32 	%r43, %r155, %r95, %r156;
	setp.lt.s32 	%p20, %r156, %r95;
	or.b32  	%r157, %r156, %r155;
	setp.gt.s32 	%p21, %r157, -1;
	setp.lt.s32 	%p22, %r155, %r94;
	and.pred  	%p23, %p20, %p22;
	and.pred  	%p24, %p23, %p21;
	@%p24 bra 	$L__BB1_27;
	shl.b32 	%r158, %r42, 2;
	mov.u32 	%r159, _ZZ10convKernelPiS_iiiiS_E7padRect;
	add.s32 	%r160, %r159, %r158;
	mov.b32 	%r161, 0;
	st.shared.u32 	[%r160], %r161;
	bra.uni 	$L__BB1_28;
$L__BB1_27:
	mul.wide.s32 	%rd18, %r43, 4;
	add.s64 	%rd19, %rd1, %rd18;
	ld.global.u32 	%r162, [%rd19];
	shl.b32 	%r163, %r42, 2;
	mov.u32 	%r164, _ZZ10convKernelPiS_iiiiS_E7padRect;
	add.s32 	%r165, %r164, %r163;
	st.shared.u32 	[%r165], %r162;
$L__BB1_28:
	add.s32 	%r44, %r42, %r7;
	setp.ge.s32 	%p25, %r44, %r10;
	@%p25 bra 	$L__BB1_32;
	div.s32 	%r166, %r44, %r9;
	mul.lo.s32 	%r167, %r166, %r9;
	sub.s32 	%r168, %r44, %r167;
	add.s32 	%r169, %r28, %r166;
	add.s32 	%r170, %r29, %r168;
	mad.lo.s32 	%r45, %r169, %r95, %r170;
	setp.lt.s32 	%p26, %r170, %r95;
	or.b32  	%r171, %r170, %r169;
	setp.gt.s32 	%p27, %r171, -1;
	setp.lt.s32 	%p28, %r169, %r94;
	and.pred  	%p29, %p26, %p28;
	and.pred  	%p30, %p29, %p27;
	@%p30 bra 	$L__BB1_31;
	shl.b32 	%r172, %r44, 2;
	mov.u32 	%r173, _ZZ10convKernelPiS_iiiiS_E7padRect;
	add.s32 	%r174, %r173, %r172;
	mov.b32 	%r175, 0;
	st.shared.u32 	[%r174], %r175;
	bra.uni 	$L__BB1_32;
$L__BB1_31:
	mul.wide.s32 	%rd20, %r45, 4;
	add.s64 	%rd21, %rd1, %rd20;
	ld.global.u32 	%r176, [%rd21];
	shl.b32 	%r177, %r44, 2;
	mov.u32 	%r178, _ZZ10convKernelPiS_iiiiS_E7padRect;
	add.s32 	%r179, %r178, %r177;
	st.shared.u32 	[%r179], %r176;
$L__BB1_32:
	add.s32 	%r46, %r44, %r7;
	setp.ge.s32 	%p31, %r46, %r10;
	@%p31 bra 	$L__BB1_36;
	div.s32 	%r180, %r46, %r9;
	mul.lo.s32 	%r181, %r180, %r9;
	sub.s32 	%r182, %r46, %r181;
	add.s32 	%r183, %r28, %r180;
	add.s32 	%r184, %r29, %r182;
	mad.lo.s32 	%r47, %r183, %r95, %r184;
	setp.lt.s32 	%p32, %r184, %r95;
	or.b32  	%r185, %r184, %r183;
	setp.gt.s32 	%p33, %r185, -1;
	setp.lt.s32 	%p34, %r183, %r94;
	and.pred  	%p35, %p32, %p34;
	and.pred  	%p36, %p35, %p33;
	@%p36 bra 	$L__BB1_35;
	shl.b32 	%r186, %r46, 2;
	mov.u32 	%r187, _ZZ10convKernelPiS_iiiiS_E7padRect;
	add.s32 	%r188, %r187, %r186;
	mov.b32 	%r189, 0;
	st.shared.u32 	[%r188], %r189;
	bra.uni 	$L__BB1_36;
$L__BB1_35:
	mul.wide.s32 	%rd22, %r47, 4;
	add.s64 	%rd23, %rd1, %rd22;
	ld.global.u32 	%r190, [%rd23];
	shl.b32 	%r191, %r46, 2;
	mov.u32 	%r192, _ZZ10convKernelPiS_iiiiS_E7padRect;
	add.s32 	%r193, %r192, %r191;
	st.shared.u32 	[%r193], %r190;
$L__BB1_36:
	add.s32 	%r299, %r299, 4;
	setp.ne.s32 	%p37, %r299, %r300;
	@%p37 bra 	$L__BB1_20;
$L__BB1_37:
	setp.eq.s32 	%p38, %r31, 0;
	@%p38 bra 	$L__BB1_44;
	mov.b32 	%r302, 0;
$L__BB1_39:
	.pragma "nounroll";
	mad.lo.s32 	%r52, %r300, %r7, %r6;
	setp.ge.s32 	%p39, %r52, %r10;
	@%p39 bra 	$L__BB1_43;
	div.s32 	%r195, %r52, %r9;
	mul.lo.s32 	%r196, %r195, %r9;
	sub.s32 	%r197, %r52, %r196;
	add.s32 	%r198, %r28, %r195;
	add.s32 	%r199, %r29, %r197;
	mad.lo.s32 	%r53, %r198, %r95, %r199;
	setp.lt.s32 	%p40, %r199, %r95;
	or.b32  	%r200, %r199, %r198;
	setp.gt.s32 	%p41, %r200, -1;
	setp.lt.s32 	%p42, %r198, %r94;
	and.pred  	%p43, %p40, %p42;
	and.pred  	%p44, %p43, %p41;
	@%p44 bra 	$L__BB1_42;
	shl.b32 	%r201, %r52, 2;
	mov.u32 	%r202, _ZZ10convKernelPiS_iiiiS_E7padRect;
	add.s32 	%r203, %r202, %r201;
	mov.b32 	%r204, 0;
	st.shared.u32 	[%r203], %r204;
	bra.uni 	$L__BB1_43;
$L__BB1_42:
	mul.wide.s32 	%rd24, %r53, 4;
	add.s64 	%rd25, %rd1, %rd24;
	ld.global.u32 	%r205, [%rd25];
	shl.b32 	%r206, %r52, 2;
	mov.u32 	%r207, _ZZ10convKernelPiS_iiiiS_E7padRect;
	add.s32 	%r208, %r207, %r206;
	st.shared.u32 	[%r208], %r205;
$L__BB1_43:
	add.s32 	%r300, %r300, 1;
	add.s32 	%r302, %r302, 1;
	setp.ne.s32 	%p45, %r302, %r31;
	@%p45 bra 	$L__BB1_39;
$L__BB1_44:
	bar.sync 	0;
	neg.s32 	%r304, %r97;
	setp.lt.s32 	%p46, %r97, %r304;
	setp.lt.s32 	%p47, %r96, %r1;
	or.pred  	%p48, %p46, %p47;
	mov.b32 	%r310, 0;
	@%p48 bra 	$L__BB1_54;
	and.b32  	%r57, %r96, 1;
	shl.b32 	%r211, %r4, 2;
	mov.u32 	%r212, _ZZ10convKernelPiS_iiiiS_E7padRect;
	add.s32 	%r213, %r211, %r212;
	add.s32 	%r58, %r213, 16;
	add.s32 	%r216, %r11, %r112;
	shl.b32 	%r217, %r96, 3;
	add.s32 	%r218, %r216, %r217;
	add.s32 	%r219, %r218, %r212;
	add.s32 	%r59, %r219, 256;
	add.s32 	%r60, %r96, %r4;
	add.s32 	%r61, %r97, %r2;
	mov.b32 	%r310, 0;
$L__BB1_46:
	setp.lt.u32 	%p49, %r8, 7;
	sub.s32 	%r64, %r97, %r304;
	mad.lo.s32 	%r65, %r64, %r13, %r96;
	add.s32 	%r66, %r61, %r304;
	mad.lo.s32 	%r67, %r66, %r9, %r60;
	mov.u32 	%r311, %r1;
	@%p49 bra 	$L__BB1_49;
	and.b32  	%r220, %r13, -8;
	neg.s32 	%r307, %r220;
	mul.lo.s32 	%r221, %r9, %r66;
	shl.b32 	%r222, %r221, 2;
	add.s32 	%r306, %r58, %r222;
	mul.lo.s32 	%r223, %r13, %r64;
	shl.b32 	%r224, %r223, 2;
	add.s32 	%r305, %r59, %r224;
	mov.u32 	%r311, %r1;
$L__BB1_48:
	.pragma "nounroll";
	ld.shared.u32 	%r225, [%r305];
	ld.shared.u32 	%r226, [%r306+-16];
	mad.lo.s32 	%r227, %r226, %r225, %r310;
	ld.shared.u32 	%r228, [%r305+-4];
	ld.shared.u32 	%r229, [%r306+-12];
	mad.lo.s32 	%r230, %r229, %r228, %r227;
	ld.shared.u32 	%r231, [%r305+-8];
	ld.shared.u32 	%r232, [%r306+-8];
	mad.lo.s32 	%r233, %r232, %r231, %r230;
	ld.shared.u32 	%r234, [%r305+-12];
	ld.shared.u32 	%r235, [%r306+-4];
	mad.lo.s32 	%r236, %r235, %r234, %r233;
	ld.shared.u32 	%r237, [%r305+-16];
	ld.shared.u32 	%r238, [%r306];
	mad.lo.s32 	%r239, %r238, %r237, %r236;
	ld.shared.u32 	%r240, [%r305+-20];
	ld.shared.u32 	%r241, [%r306+4];
	mad.lo.s32 	%r242, %r241, %r240, %r239;
	ld.shared.u32 	%r243, [%r305+-24];
	ld.shared.u32 	%r244, [%r306+8];
	mad.lo.s32 	%r245, %r244, %r243, %r242;
	ld.shared.u32 	%r246, [%r305+-28];
	ld.shared.u32 	%r247, [%r306+12];
	mad.lo.s32 	%r310, %r247, %r246, %r245;
	add.s32 	%r311, %r311, 8;
	add.s32 	%r307, %r307, 8;
	add.s32 	%r306, %r306, 32;
	add.s32 	%r305, %r305, -32;
	setp.ne.s32 	%p50, %r307, 0;
	@%p50 bra 	$L__BB1_48;
$L__BB1_49:
	and.b32  	%r248, %r8, 6;
	setp.lt.u32 	%p51, %r248, 3;
	@%p51 bra 	$L__BB1_51;
	sub.s32 	%r249, %r65, %r311;
	shl.b32 	%r250, %r249, 2;
	add.s32 	%r251, %r16, %r250;
	ld.shared.u32 	%r252, [%r251+128];
	add.s32 	%r253, %r67, %r311;
	shl.b32 	%r254, %r253, 2;
	add.s32 	%r256, %r212, %r254;
	ld.shared.u32 	%r257, [%r256];
	mad.lo.s32 	%r258, %r257, %r252, %r310;
	ld.shared.u32 	%r259, [%r251+124];
	ld.shared.u32 	%r260, [%r256+4];
	mad.lo.s32 	%r261, %r260, %r259, %r258;
	ld.shared.u32 	%r262, [%r251+120];
	ld.shared.u32 	%r263, [%r256+8];
	mad.lo.s32 	%r264, %r263, %r262, %r261;
	ld.shared.u32 	%r265, [%r251+116];
	ld.shared.u32 	%r266, [%r256+12];
	mad.lo.s32 	%r310, %r266, %r265, %r264;
	add.s32 	%r311, %r311, 4;
$L__BB1_51:
	setp.eq.s32 	%p52, %r57, 0;
	@%p52 bra 	$L__BB1_53;
	sub.s32 	%r267, %r65, %r311;
	shl.b32 	%r268, %r267, 2;
	add.s32 	%r269, %r16, %r268;
	ld.shared.u32 	%r270, [%r269+128];
	add.s32 	%r271, %r67, %r311;
	shl.b32 	%r272, %r271, 2;
	add.s32 	%r274, %r212, %r272;
	ld.shared.u32 	%r275, [%r274];
	mad.lo.s32 	%r276, %r275, %r270, %r310;
	ld.shared.u32 	%r277, [%r269+124];
	ld.shared.u32 	%r278, [%r274+4];
	mad.lo.s32 	%r310, %r278, %r277, %r276;
	add.s32 	%r311, %r311, 2;
$L__BB1_53:
	sub.s32 	%r279, %r65, %r311;
	shl.b32 	%r280, %r279, 2;
	add.s32 	%r281, %r16, %r280;
	ld.shared.u32 	%r282, [%r281+128];
	add.s32 	%r283, %r67, %r311;
	shl.b32 	%r284, %r283, 2;
	add.s32 	%r286, %r212, %r284;
	ld.shared.u32 	%r287, [%r286];
	mad.lo.s32 	%r310, %r287, %r282, %r310;
	add.s32 	%r92, %r304, 1;
	setp.ne.s32 	%p53, %r97, %r304;
	mov.u32 	%r304, %r92;
	@%p53 bra 	$L__BB1_46;
$L__BB1_54:
	ld.param.u64 	%rd29, [_Z10convKernelPiS_iiiiS__param_6];
	cvta.to.global.u64 	%rd26, %rd29;
	st.shared.u32 	[%r12+128], %r310;
	bar.sync 	0;
	ld.shared.u32 	%r288, [%r12+128];
	mov.u32 	%r289, %ctaid.x;
	mov.u32 	%r290, %ntid.x;
	mad.lo.s32 	%r292, %r289, %r290, %r2;
	add.s32 	%r293, %r5, %r4;
	mad.lo.s32 	%r294, %r95, %r292, %r293;
	mul.wide.s32 	%rd27, %r294, 4;
	add.s64 	%rd28, %rd26, %rd27;
	st.global.u32 	[%rd28], %r288;
	ret;

}


// ===== COMPILED SASS (sm_100) =====

	.target	sm_100

	.elftype	@"ET_EXEC"


//--------------------- .note.nv.tkinfo           --------------------------
	.section	.note.nv.tkinfo,"",@"SHT_NOTE"
	.sectionflags	@"SHF_NOTE_NV_TKINFO"
	.tkinfo
        /*0018*/ 	.word	0x00000002
        /*0030*/ 	.string	""
        /*0030*/ 	.string	"ptxas"
        /*0030*/ 	.string	"Cuda compilation tools, release 13.0, V13.0.88"
        /*0030*/ 	.string	"Build cuda_13.0.r13.0/compiler.36424714_0"
        /*0030*/ 	.string	"-arch sm_100 -m 64 "



//--------------------- .note.nv.cuinfo           --------------------------
	.section	.note.nv.cuinfo,"",@"SHT_NOTE"
	.sectionflags	@"SHF_NOTE_NV_CUINFO"
        /*0018*/ 	.short	0x0002
        /*001a*/ 	.short	0x0064
        /*001c*/ 	.short	0x0082
	.zero		2


//--------------------- .nv.info                  --------------------------
	.section	.nv.info,"",@"SHT_CUDA_INFO"
	.align	4


	//----- nvinfo : EIATTR_REGCOUNT
	.align		4
        /*0000*/ 	.byte	0x04, 0x2f
        /*0002*/ 	.short	(.L_1 - .L_0)
	.align		4
.L_0:
        /*0004*/ 	.word	index@(_Z15convolucionCUDAPPiS0_S0_i)
        /*0008*/ 	.word	0x00000020


	//----- nvinfo : EIATTR_FRAME_SIZE
	.align		4
.L_1:
        /*000c*/ 	.byte	0x04, 0x11
        /*000e*/ 	.short	(.L_3 - .L_2)
	.align		4
.L_2:
        /*0010*/ 	.word	index@(_Z15convolucionCUDAPPiS0_S0_i)
        /*0014*/ 	.word	0x00000000


	//----- nvinfo : EIATTR_REGCOUNT
	.align		4
.L_3:
        /*0018*/ 	.byte	0x04, 0x2f
        /*001a*/ 	.short	(.L_5 - .L_4)
	.align		4
.L_4:
        /*001c*/ 	.word	index@(_Z10convKernelPiS_iiiiS_)
        /*0020*/ 	.word	0x00000020


	//----- nvinfo : EIATTR_FRAME_SIZE
	.align		4
.L_5:
        /*0024*/ 	.byte	0x04, 0x11
        /*0026*/ 	.short	(.L_7 - .L_6)
	.align		4
.L_6:
        /*0028*/ 	.word	index@(_Z10convKernelPiS_iiiiS_)
        /*002c*/ 	.word	0x00000000


	//----- nvinfo : EIATTR_MIN_STACK_SIZE
	.align		4
.L_7:
        /*0030*/ 	.byte	0x04, 0x12
        /*0032*/ 	.short	(.L_9 - .L_8)
	.align		4
.L_8:
        /*0034*/ 	.word	index@(_Z10convKernelPiS_iiiiS_)
        /*0038*/ 	.word	0x00000000


	//----- nvinfo : EIATTR_MIN_STACK_SIZE
	.align		4
.L_9:
        /*003c*/ 	.byte	0x04, 0x12
        /*003e*/ 	.short	(.L_11 - .L_10)
	.align		4
.L_10:
        /*0040*/ 	.word	index@(_Z15convolucionCUDAPPiS0_S0_i)
        /*0044*/ 	.word	0x00000000
.L_11:


//--------------------- .nv.compat                --------------------------
	.section	.nv.compat,"",@"SHT_CUDA_COMPAT_INFO"
	.align	4
        /*0000*/ 	.byte	0x02, 0x09, 0x00, 0x00, 0x02, 0x02, 0x01, 0x00, 0x02, 0x05, 0x05, 0x00, 0x03, 0x07, 0x01, 0x01
        /*0010*/ 	.byte	0x02, 0x03, 0x00, 0x00, 0x02, 0x06, 0x01, 0x00, 0x04, 0x0b, 0x08, 0x00, 0x09, 0x00, 0x00, 0x00
        /*0020*/ 	.byte	0x00, 0x00, 0x00, 0x00


//--------------------- .nv.info._Z10convKernelPiS_iiiiS_ --------------------------
	.section	.nv.info._Z10convKernelPiS_iiiiS_,"",@"SHT_CUDA_INFO"
	.sectionflags	@""
	.align	4


	//----- nvinfo : EIATTR_CUDA_API_VERSION
	.align		4
        /*0000*/ 	.byte	0x04, 0x37
        /*0002*/ 	.short	(.L_13 - .L_12)
.L_12:
        /*0004*/ 	.word	0x00000082


	//----- nvinfo : EIATTR_KPARAM_INFO
	.align		4
.L_13:
        /*0008*/ 	.byte	0x04, 0x17
        /*000a*/ 	.short	(.L_15 - .L_14)
.L_14:
        /*000c*/ 	.word	0x00000000
        /*0010*/ 	.short	0x0006
        /*0012*/ 	.short	0x0020
        /*0014*/ 	.byte	0x00, 0xf5, 0x21, 0x00


	//----- nvinfo : EIATTR_KPARAM_INFO
	.align		4
.L_15:
        /*0018*/ 	.byte	0x04, 0x17
        /*001a*/ 	.short	(.L_17 - .L_16)
.L_16:
        /*001c*/ 	.word	0x00000000
        /*0020*/ 	.short	0x0005
        /*0022*/ 	.short	0x001c
        /*0024*/ 	.byte	0x00, 0xf0, 0x11, 0x00


	//----- nvinfo : EIATTR_KPARAM_INFO
	.align		4
.L_17:
        /*0028*/ 	.byte	0x04, 0x17
        /*002a*/ 	.short	(.L_19 - .L_18)
.L_18:
        /*002c*/ 	.word	0x00000000
        /*0030*/ 	.short	0x0004
        /*0032*/ 	.short	0x0018
        /*0034*/ 	.byte	0x00, 0xf0, 0x11, 0x00


	//----- nvinfo : EIATTR_KPARAM_INFO
	.align		4
.L_19:
        /*0038*/ 	.byte	0x04, 0x17
        /*003a*/ 	.short	(.L_21 - .L_20)
.L_20:
        /*003c*/ 	.word	0x00000000
        /*0040*/ 	.short	0x0003
        /*0042*/ 	.short	0x0014
        /*0044*/ 	.byte	0x00, 0xf0, 0x11, 0x00


	//----- nvinfo : EIATTR_KPARAM_INFO
	.align		4
.L_21:
        /*0048*/ 	.byte	0x04, 0x17
        /*004a*/ 	.short	(.L_23 - .L_22)
.L_22:
        /*004c*/ 	.word	0x00000000
        /*0050*/ 	.short	0x0002
        /*0052*/ 	.short	0x0010
        /*0054*/ 	.byte	0x00, 0xf0, 0x11, 0x00


	//----- nvinfo : EIATTR_KPARAM_INFO
	.align		4
.L_23:
        /*0058*/ 	.byte	0x04, 0x17
        /*005a*/ 	.short	(.L_25 - .L_24)
.L_24:
        /*005c*/ 	.word	0x00000000
        /*0060*/ 	.short	0x0001
        /*0062*/ 	.short	0x0008
        /*0064*/ 	.byte	0x00, 0xf5, 0x21, 0x00


	//----- nvinfo : EIATTR_KPARAM_INFO
	.align		4
.L_25:
        /*0068*/ 	.byte	0x04, 0x17
        /*006a*/ 	.short	(.L_27 - .L_26)
.L_26:
        /*006c*/ 	.word	0x00000000
        /*0070*/ 	.short	0x0000
        /*0072*/ 	.short	0x0000
        /*0074*/ 	.byte	0x00, 0xf5, 0x21, 0x00


	//----- nvinfo : EIATTR_SPARSE_MMA_MASK
	.align		4
.L_27:
        /*0078*/ 	.byte	0x03, 0x50
        /*007a*/ 	.short	0x0000


	//----- nvinfo : EIATTR_MAXREG_COUNT
	.align		4
        /*007c*/ 	.byte	0x03, 0x1b
        /*007e*/ 	.short	0x00ff


	//----- nvinfo : EIATTR_NUM_BARRIERS
	.align		4
        /*0080*/ 	.byte	0x02, 0x4c
        /*0082*/ 	.byte	0x01
	.zero		1


	//----- nvinfo : EIATTR_MERCURY_ISA_VERSION
	.align		4
        /*0084*/ 	.byte	0x03, 0x5f
        /*0086*/ 	.short	0x0101


	//----- nvinfo : EIATTR_VRC_CTA_INIT_COUNT
	.align		4
        /*0088*/ 	.byte	0x02, 0x4a
	.zero		1
	.zero		1


	//----- nvinfo : EIATTR_EXIT_INSTR_OFFSETS
	.align		4
        /*008c*/ 	.byte	0x04, 0x1c
        /*008e*/ 	.short	(.L_29 - .L_28)


	//   ....[0]....
.L_28:
        /*0090*/ 	.word	0x00002fa0


	//----- nvinfo : EIATTR_CRS_STACK_SIZE
	.align		4
.L_29:
        /*0094*/ 	.byte	0x04, 0x1e
        /*0096*/ 	.short	(.L_31 - .L_30)
.L_30:
        /*0098*/ 	.word	0x00000000


	//----- nvinfo : EIATTR_CBANK_PARAM_SIZE
	.align		4
.L_31:
        /*009c*/ 	.byte	0x03, 0x19
        /*009e*/ 	.short	0x0028


	//----- nvinfo : EIATTR_PARAM_CBANK
	.align		4
        /*00a0*/ 	.byte	0x04, 0x0a
        /*00a2*/ 	.short	(.L_33 - .L_32)
	.align		4
.L_32:
        /*00a4*/ 	.word	index@(.nv.constant0._Z10convKernelPiS_iiiiS_)
        /*00a8*/ 	.short	0x0380
        /*00aa*/ 	.short	0x0028


	//----- nvinfo : EIATTR_SW_WAR
	.align		4
.L_33:
        /*00ac*/ 	.byte	0x04, 0x36
        /*00ae*/ 	.short	(.L_35 - .L_34)
.L_34:
        /*00b0*/ 	.word	0x00000008
.L_35:


//--------------------- .nv.info._Z15convolucionCUDAPPiS0_S0_i --------------------------
	.section	.nv.info._Z15convolucionCUDAPPiS0_S0_i,"",@"SHT_CUDA_INFO"
	.sectionflags	@""
	.align	4


	//----- nvinfo : EIATTR_CUDA_API_VERSION
	.align		4
        /*0000*/ 	.byte	0x04, 0x37
        /*0002*/ 	.short	(.L_37 - .L_36)
.L_36:
        /*0004*/ 	.word	0x00000082


	//----- nvinfo : EIATTR_KPARAM_INFO
	.align		4
.L_37:
        /*0008*/ 	.byte	0x04, 0x17
        /*000a*/ 	.short	(.L_39 - .L_38)
.L_38:
        /*000c*/ 	.word	0x00000000
        /*0010*/ 	.short	0x0003
        /*0012*/ 	.short	0x0018
        /*0014*/ 	.byte	0x00, 0xf0, 0x11, 0x00


	//----- nvinfo : EIATTR_KPARAM_INFO
	.align		4
.L_39:
        /*0018*/ 	.byte	0x04, 0x17
        /*001a*/ 	.short	(.L_41 - .L_40)
.L_40:
        /*001c*/ 	.word	0x00000000
        /*0020*/ 	.short	0x0002
        /*0022*/ 	.short	0x0010
        /*0024*/ 	.byte	0x00, 0xf5, 0x21, 0x00


	//----- nvinfo : EIATTR_KPARAM_INFO
	.align		4
.L_41:
        /*0028*/ 	.byte	0x04, 0x17
        /*002a*/ 	.short	(.L_43 - .L_42)
.L_42:
        /*002c*/ 	.word	0x00000000
        /*0030*/ 	.short	0x0001
        /*0032*/ 	.short	0x0008
        /*0034*/ 	.byte	0x00, 0xf5, 0x21, 0x00


	//----- nvinfo : EIATTR_KPARAM_INFO
	.align		4
.L_43:
        /*0038*/ 	.byte	0x04, 0x17
        /*003a*/ 	.short	(.L_45 - .L_44)
.L_44:
        /*003c*/ 	.word	0x00000000
        /*0040*/ 	.short	0x0000
        /*0042*/ 	.short	0x0000
        /*0044*/ 	.byte	0x00, 0xf5, 0x21, 0x00


	//----- nvinfo : EIATTR_SPARSE_MMA_MASK
	.align		4
.L_45:
        /*0048*/ 	.byte	0x03, 0x50
        /*004a*/ 	.short	0x0000


	//----- nvinfo : EIATTR_MAXREG_COUNT
	.align		4
        /*004c*/ 	.byte	0x03, 0x1b
        /*004e*/ 	.short	0x00ff


	//----- nvinfo : EIATTR_MERCURY_ISA_VERSION
	.align		4
        /*0050*/ 	.byte	0x03, 0x5f
        /*0052*/ 	.short	0x0101


	//----- nvinfo : EIATTR_VRC_CTA_INIT_COUNT
	.align		4
        /*0054*/ 	.byte	0x02, 0x4a
	.zero		1
	.zero		1


	//----- nvinfo : EIATTR_EXIT_INSTR_OFFSETS
	.align		4
        /*0058*/ 	.byte	0x04, 0x1c
        /*005a*/ 	.short	(.L_47 - .L_46)


	//   ....[0]....
.L_46:
        /*005c*/ 	.word	0x00000920


	//----- nvinfo : EIATTR_CBANK_PARAM_SIZE
	.align		4
.L_47:
        /*0060*/ 	.byte	0x03, 0x19
        /*0062*/ 	.short	0x001c


	//----- nvinfo : EIATTR_PARAM_CBANK
	.align		4
        /*0064*/ 	.byte	0x04, 0x0a
        /*0066*/ 	.short	(.L_49 - .L_48)
	.align		4
.L_48:
        /*0068*/ 	.word	index@(.nv.constant0._Z15convolucionCUDAPPiS0_S0_i)
        /*006c*/ 	.short	0x0380
        /*006e*/ 	.short	0x001c


	//----- nvinfo : EIATTR_SW_WAR
	.align		4
.L_49:
        /*0070*/ 	.byte	0x04, 0x36
        /*0072*/ 	.short	(.L_51 - .L_50)
.L_50:
        /*0074*/ 	.word	0x00000008
.L_51:


//--------------------- .nv.callgraph             --------------------------
	.section	.nv.callgraph,"",@"SHT_CUDA_CALLGRAPH"
	.align	4
	.sectionentsize	8
	.align		4
        /*0000*/ 	.word	0x00000000
	.align		4
        /*0004*/ 	.word	0xffffffff
	.align		4
        /*0008*/ 	.word	0x00000000
	.align		4
        /*000c*/ 	.word	0xfffffffe
	.align		4
        /*0010*/ 	.word	0x00000000
	.align		4
        /*0014*/ 	.word	0xfffffffd
	.align		4
        /*0018*/ 	.word	0x00000000
	.align		4
        /*001c*/ 	.word	0xfffffffc


//--------------------- .text._Z10convKernelPiS_iiiiS_ --------------------------
	.section	.text._Z10convKernelPiS_iiiiS_,"ax",@progbits
	.align	128
        .global         _Z10convKernelPiS_iiiiS_
        .type           _Z10convKernelPiS_iiiiS_,@function
        .size           _Z10convKernelPiS_iiiiS_,(.L_x_32 - _Z10convKernelPiS_iiiiS_)
        .other          _Z10convKernelPiS_iiiiS_,@"STO_CUDA_ENTRY STV_DEFAULT"
_Z10convKernelPiS_iiiiS_:
.text._Z10convKernelPiS_iiiiS_:
[----:B------:R-:W-:Y:S01]  /*0000*/  LDC R1, c[0x0][0x37c] ;  /* 0x0000df00ff017b82 */ /* 0x000fe20000000800 */
[----:B------:R-:W0:Y:S07]  /*0010*/  LDCU UR4, c[0x0][0x360] ;  /* 0x00006c00ff0477ac */ /* 0x000e2e0008000800 */
[----:B------:R-:W0:Y:S01]  /*0020*/  LDC R13, c[0x0][0x364] ;  /* 0x0000d900ff0d7b82 */ /* 0x000e220000000800 */
[----:B------:R-:W1:Y:S01]  /*0030*/  S2R R14, SR_CgaCtaId ;  /* 0x00000000000e7919 */ /* 0x000e620000008800 */
[----:B------:R-:W2:Y:S06]  /*0040*/  LDCU.64 UR8, c[0x0][0x358] ;  /* 0x00006b00ff0877ac */ /* 0x000eac0008000a00 */
[----:B------:R-:W3:Y:S08]  /*0050*/  LDC.64 R2, c[0x0][0x398] ;  /* 0x0000e600ff027b82 */ /* 0x000ef00000000a00 */
[----:B------:R-:W4:Y:S01]  /*0060*/  S2UR UR5, SR_CTAID.X ;  /* 0x00000000000579c3 */ /* 0x000f220000002500 */
[----:B0-----:R-:W-:-:S07]  /*0070*/  IMAD R0, R13, UR4, RZ ;  /* 0x000000040d007c24 */ /* 0x001fce000f8e02ff */
[----:B------:R-:W0:Y:S01]  /*0080*/  S2UR UR6, SR_CTAID.Y ;  /* 0x00000000000679c3 */ /* 0x000e220000002600 */
[----:B------:R-:W-:Y:S02]  /*0090*/  IABS R8, R0 ;  /* 0x0000000000087213 */ /* 0x000fe40000000000 */
[----:B---3--:R-:W-:Y:S02]  /*00a0*/  SHF.L.U32 R7, R3, 0x1, RZ ;  /* 0x0000000103077819 */ /* 0x008fe400000006ff */
[----:B------:R-:W3:Y:S01]  /*00b0*/  I2F.RP R6, R8 ;  /* 0x0000000800067306 */ /* 0x000ee20000209400 */
[----:B------:R-:W-:-:S04]  /*00c0*/  IMAD.SHL.U32 R2, R2, 0x2, RZ ;  /* 0x0000000202027824 */ /* 0x000fc800078e00ff */
[----:B------:R-:W-:Y:S01]  /*00d0*/  IMAD R4, R2, R7, R2 ;  /* 0x0000000702047224 */ /* 0x000fe200078e0202 */
[----:B----4-:R-:W-:-:S04]  /*00e0*/  UIMAD UR5, UR5, UR4, URZ ;  /* 0x00000004050572a4 */ /* 0x010fc8000f8e02ff */
[C---:B------:R-:W-:Y:S01]  /*00f0*/  IADD3 R3, PT, PT, R7.reuse, 0x1, R4 ;  /* 0x0000000107037810 */ /* 0x040fe20007ffe004 */
[----:B------:R-:W-:Y:S01]  /*0100*/  VIADD R7, R7, UR4 ;  /* 0x0000000407077c36 */ /* 0x000fe20008000000 */
[----:B------:R-:W-:Y:S02]  /*0110*/  IABS R4, R0 ;  /* 0x0000000000047213 */ /* 0x000fe40000000000 */
[----:B------:R-:W-:Y:S01]  /*0120*/  IABS R11, R3 ;  /* 0x00000003000b7213 */ /* 0x000fe20000000000 */
[----:B---3--:R-:W3:Y:S02]  /*0130*/  MUFU.RCP R6, R6 ;  /* 0x0000000600067308 */ /* 0x008ee40000001000 */
[----:B---3--:R-:W-:Y:S02]  /*0140*/  VIADD R5, R6, 0xffffffe ;  /* 0x0ffffffe06057836 */ /* 0x008fe40000000000 */
[----:B------:R-:W-:Y:S02]  /*0150*/  IMAD.MOV R6, RZ, RZ, -R4 ;  /* 0x000000ffff067224 */ /* 0x000fe400078e0a04 */
[----:B------:R-:W-:-:S02]  /*0160*/  HFMA2 R4, -RZ, RZ, 0, 0 ;  /* 0x00000000ff047431 */ /* 0x000fc400000001ff */
[----:B------:R-:W3:Y:S02]  /*0170*/  F2I.FTZ.U32.TRUNC.NTZ R5, R5 ;  /* 0x0000000500057305 */ /* 0x000ee4000021f000 */
[----:B---3--:R-:W-:-:S04]  /*0180*/  IMAD.MOV R9, RZ, RZ, -R5 ;  /* 0x000000ffff097224 */ /* 0x008fc800078e0a05 */
[----:B------:R-:W-:-:S04]  /*0190*/  IMAD R9, R9, R8, RZ ;  /* 0x0000000809097224 */ /* 0x000fc800078e02ff */
[----:B------:R-:W-:Y:S02]  /*01a0*/  IMAD.HI.U32 R4, R5, R9, R4 ;  /* 0x0000000905047227 */ /* 0x000fe400078e0004 */
[----:B------:R-:W3:Y:S04]  /*01b0*/  S2R R5, SR_TID.Y ;  /* 0x0000000000057919 */ /* 0x000ee80000002200 */
[----:B------:R-:W-:Y:S02]  /*01c0*/  IMAD.HI.U32 R12, R4, R11, RZ ;  /* 0x0000000b040c7227 */ /* 0x000fe400078e00ff */
[----:B------:R-:W3:Y:S02]  /*01d0*/  S2R R4, SR_TID.X ;  /* 0x0000000000047919 */ /* 0x000ee40000002100 */
[----:B------:R-:W-:-:S02]  /*01e0*/  IMAD R11, R12, R6, R11 ;  /* 0x000000060c0b7224 */ /* 0x000fc400078e020b */
[----:B------:R-:W-:-:S03]  /*01f0*/  IMAD.IADD R6, R2, 0x1, R13 ;  /* 0x0000000102067824 */ /* 0x000fc600078e020d */
[----:B------:R-:W-:Y:S01]  /*0200*/  ISETP.GT.U32.AND P1, PT, R8, R11, PT ;  /* 0x0000000b0800720c */ /* 0x000fe20003f24070 */
[----:B------:R-:W-:-:S05]  /*0210*/  IMAD R7, R6, R7, RZ ;  /* 0x0000000706077224 */ /* 0x000fca00078e02ff */
[----:B------:R-:W-:-:S04]  /*0220*/  IADD3 R9, PT, PT, R7, -0x1, RZ ;  /* 0xffffffff07097810 */ /* 0x000fc80007ffe0ff */
[----:B------:R-:W-:-:S03]  /*0230*/  SHF.R.S32.HI R10, RZ, 0x1f, R9 ;  /* 0x0000001fff0a7819 */ /* 0x000fc60000011409 */
[----:B------:R-:W-:Y:S01]  /*0240*/  @!P1 IMAD.IADD R11, R11, 0x1, -R8 ;  /* 0x000000010b0b9824 */ /* 0x000fe200078e0a08 */
[----:B------:R-:W-:Y:S01]  /*0250*/  LEA.HI R10, R10, R9, RZ, 0x5 ;  /* 0x000000090a0a7211 */ /* 0x000fe200078f28ff */
[----:B------:R-:W-:Y:S01]  /*0260*/  @!P1 VIADD R12, R12, 0x1 ;  /* 0x000000010c0c9836 */ /* 0x000fe20000000000 */
[----:B------:R-:W-:Y:S02]  /*0270*/  MOV R9, 0x400 ;  /* 0x0000040000097802 */ /* 0x000fe40000000f00 */
[----:B------:R-:W-:Y:S01]  /*0280*/  ISETP.GE.U32.AND P0, PT, R11, R8, PT ;  /* 0x000000080b00720c */ /* 0x000fe20003f06070 */
[----:B------:R-:W-:Y:S01]  /*0290*/  IMAD.SHL.U32 R8, R10, 0x4, RZ ;  /* 0x000000040a087824 */ /* 0x000fe200078e00ff */
[----:B------:R-:W-:Y:S02]  /*02a0*/  LOP3.LUT R10, R3, R0, RZ, 0x3c, !PT ;  /* 0x00000000030a7212 */ /* 0x000fe400078e3cff */
[----:B-1----:R-:W-:Y:S02]  /*02b0*/  LEA R11, R14, R9, 0x18 ;  /* 0x000000090e0b7211 */ /* 0x002fe400078ec0ff */
[----:B------:R-:W-:Y:S01]  /*02c0*/  LOP3.LUT R8, R8, 0xffffff80, RZ, 0xc0, !PT ;  /* 0xffffff8008087812 */ /* 0x000fe200078ec0ff */
[----:B---3--:R-:W-:Y:S01]  /*02d0*/  IMAD R9, R4, R13, R5 ;  /* 0x0000000d04097224 */ /* 0x008fe200078e0205 */
[----:B------:R-:W-:-:S02]  /*02e0*/  ISETP.GE.AND P2, PT, R10, RZ, PT ;  /* 0x000000ff0a00720c */ /* 0x000fc40003f46270 */
[----:B------:R-:W-:Y:S02]  /*02f0*/  ISETP.NE.AND P1, PT, R0, RZ, PT ;  /* 0x000000ff0000720c */ /* 0x000fe40003f25270 */
[----:B------:R-:W-:Y:S02]  /*0300*/  IADD3 R18, PT, PT, R8, R11, RZ ;  /* 0x0000000b08127210 */ /* 0x000fe40007ffe0ff */
[----:B------:R-:W-:Y:S02]  /*0310*/  @P0 IADD3 R12, PT, PT, R12, 0x1, RZ ;  /* 0x000000010c0c0810 */ /* 0x000fe40007ffe0ff */
[----:B------:R-:W-:Y:S01]  /*0320*/  IADD3 R11, PT, PT, R0, -0x1, RZ ;  /* 0xffffffff000b7810 */ /* 0x000fe20007ffe0ff */
[----:B------:R-:W-:Y:S02]  /*0330*/  IMAD R10, R9, 0x4, R18 ;  /* 0x00000004090a7824 */ /* 0x000fe400078e0212 */
[----:B------:R-:W-:Y:S02]  /*0340*/  IMAD.MOV.U32 R24, RZ, RZ, R12 ;  /* 0x000000ffff187224 */ /* 0x000fe400078e000c */
[----:B------:R-:W-:Y:S01]  /*0350*/  IMAD.SHL.U32 R11, R11, 0x4, RZ ;  /* 0x000000040b0b7824 */ /* 0x000fe200078e00ff */
[----:B------:R1:W-:Y:S01]  /*0360*/  STS [R10+0x80], RZ ;  /* 0x000080ff0a007388 */ /* 0x0003e20000000800 */
[----:B------:R-:W-:Y:S01]  /*0370*/  @!P2 IMAD.MOV R24, RZ, RZ, -R24 ;  /* 0x000000ffff18a224 */ /* 0x000fe200078e0a18 */
[----:B------:R-:W-:Y:S01]  /*0380*/  @!P1 LOP3.LUT R24, RZ, R0, RZ, 0x33, !PT ;  /* 0x00000000ff189212 */ /* 0x000fe200078e33ff */
[----:B0-----:R-:W-:Y:S01]  /*0390*/  IMAD R12, R13, UR6, RZ ;  /* 0x000000060d0c7c24 */ /* 0x001fe2000f8e02ff */
[----:B------:R-:W-:-:S02]  /*03a0*/  LOP3.LUT R11, R11, 0xffffff80, RZ, 0xc0, !PT ;  /* 0xffffff800b0b7812 */ /* 0x000fc400078ec0ff */
[----:B------:R-:W-:Y:S02]  /*03b0*/  ISETP.GE.AND P0, PT, R24, RZ, PT ;  /* 0x000000ff1800720c */ /* 0x000fe40003f06270 */
[----:B------:R-:W-:-:S11]  /*03c0*/  IADD3 R18, PT, PT, R18, 0x80, R11 ;  /* 0x0000008012127810 */ /* 0x000fd60007ffe00b */
[----:B-12---:R-:W-:Y:S05]  /*03d0*/  @!P0 BRA `(.L_x_0) ;  /* 0x00000010003c8947 */ /* 0x006fea0003800000 */
[C---:B------:R-:W-:Y:S01]  /*03e0*/  ISETP.GE.U32.AND P0, PT, R24.reuse, 0x3, PT ;  /* 0x000000031800780c */ /* 0x040fe20003f06070 */
[----:B------:R-:W-:Y:S01]  /*03f0*/  VIADD R24, R24, 0x1 ;  /* 0x0000000118187836 */ /* 0x000fe20000000000 */
[----:B------:R-:W-:-:S04]  /*0400*/  MOV R13, RZ ;  /* 0x000000ff000d7202 */ /* 0x000fc80000000f00 */
[----:B------:R-:W-:-:S07]  /*0410*/  LOP3.LUT R19, R24, 0x3, RZ, 0xc0, !PT ;  /* 0x0000000318137812 */ /* 0x000fce00078ec0ff */
[----:B------:R-:W-:Y:S05]  /*0420*/  @!P0 BRA `(.L_x_1) ;  /* 0x0000000c00f08947 */ /* 0x000fea0003800000 */
[C---:B------:R-:W-:Y:S01]  /*0430*/  IMAD.IADD R13, R9.reuse, 0x1, R0 ;  /* 0x00000001090d7824 */ /* 0x040fe200078e0200 */
[----:B------:R-:W-:-:S03]  /*0440*/  ISETP.GE.AND P0, PT, R9, R3, PT ;  /* 0x000000030900720c */ /* 0x000fc60003f06270 */
[----:B------:R-:W-:Y:S01]  /*0450*/  IMAD.IADD R27, R0, 0x1, R13 ;  /* 0x00000001001b7824 */ /* 0x000fe200078e020d */
[----:B------:R-:W-:-:S04]  /*0460*/  ISETP.GE.AND P1, PT, R13, R3, PT ;  /* 0x000000030d00720c */ /* 0x000fc80003f26270 */
[----:B------:R-:W-:Y:S02]  /*0470*/  IADD3 R25, PT, PT, R0, R27, RZ ;  /* 0x0000001b00197210 */ /* 0x000fe40007ffe0ff */
[-C--:B------:R-:W-:Y:S02]  /*0480*/  ISETP.GE.AND P2, PT, R27, R3.reuse, PT ;  /* 0x000000031b00720c */ /* 0x080fe40003f46270 */
[----:B------:R-:W-:Y:S01]  /*0490*/  ISETP.GE.AND P3, PT, R25, R3, PT ;  /* 0x000000031900720c */ /* 0x000fe20003f66270 */
[----:B------:R-:W0:Y:S08]  /*04a0*/  @!P0 LDC.64 R22, c[0x0][0x388] ;  /* 0x0000e200ff168b82 */ /* 0x000e300000000a00 */
[----:B------:R-:W1:Y:S08]  /*04b0*/  @!P1 LDC.64 R20, c[0x0][0x388] ;  /* 0x0000e200ff149b82 */ /* 0x000e700000000a00 */
[----:B------:R-:W2:Y:S08]  /*04c0*/  @!P2 LDC.64 R16, c[0x0][0x388] ;  /* 0x0000e200ff10ab82 */ /* 0x000eb00000000a00 */
[----:B------:R-:W3:Y:S01]  /*04d0*/  @!P3 LDC.64 R14, c[0x0][0x388] ;  /* 0x0000e200ff0ebb82 */ /* 0x000ee20000000a00 */
[----:B0-----:R-:W-:-:S06]  /*04e0*/  @!P0 IMAD.WIDE.U32 R22, R9, 0x4, R22 ;  /* 0x0000000409168825 */ /* 0x001fcc00078e0016 */
[----:B------:R-:W4:Y:S01]  /*04f0*/  @!P0 LDG.E R22, desc[UR8][R22.64] ;  /* 0x0000000816168981 */ /* 0x000f22000c1e1900 */
[----:B-1----:R-:W-:-:S06]  /*0500*/  @!P1 IMAD.WIDE.U32 R20, R13, 0x4, R20 ;  /* 0x000000040d149825 */ /* 0x002fcc00078e0014 */
[----:B------:R-:W5:Y:S01]  /*0510*/  @!P1 LDG.E R20, desc[UR8][R20.64] ;  /* 0x0000000814149981 */ /* 0x000f62000c1e1900 */
[----:B--2---:R-:W-:-:S06]  /*0520*/  @!P2 IMAD.WIDE.U32 R16, R27, 0x4, R16 ;  /* 0x000000041b10a825 */ /* 0x004fcc00078e0010 */
[----:B------:R-:W2:Y:S01]  /*0530*/  @!P2 LDG.E R16, desc[UR8][R16.64] ;  /* 0x000000081010a981 */ /* 0x000ea2000c1e1900 */
[----:B---3--:R-:W-:-:S06]  /*0540*/  @!P3 IMAD.WIDE.U32 R14, R25, 0x4, R14 ;  /* 0x00000004190eb825 */ /* 0x008fcc00078e000e */
[----:B------:R-:W3:Y:S01]  /*0550*/  @!P3 LDG.E R14, desc[UR8][R14.64] ;  /* 0x000000080e0eb981 */ /* 0x000ee2000c1e1900 */
[--C-:B------:R-:W-:Y:S01]  /*0560*/  @!P0 IMAD R29, R9, 0x4, R18.reuse ;  /* 0x00000004091d8824 */ /* 0x100fe200078e0212 */
[----:B------:R-:W-:Y:S01]  /*0570*/  @!P2 LEA R27, R27, R18, 0x2 ;  /* 0x000000121b1ba211 */ /* 0x000fe200078e10ff */
[--C-:B------:R-:W-:Y:S02]  /*0580*/  @!P1 IMAD R26, R13, 0x4, R18.reuse ;  /* 0x000000040d1a9824 */ /* 0x100fe400078e0212 */
[----:B------:R-:W-:Y:S01]  /*0590*/  @!P3 IMAD R25, R25, 0x4, R18 ;  /* 0x000000041919b824 */ /* 0x000fe200078e0212 */
[----:B------:R-:W-:Y:S01]  /*05a0*/  LOP3.LUT R13, R24, 0xfffffffc, RZ, 0xc0, !PT ;  /* 0xfffffffc180d7812 */ /* 0x000fe200078ec0ff */
[----:B----4-:R0:W-:Y:S04]  /*05b0*/  @!P0 STS [R29+0x80], R22 ;  /* 0x000080161d008388 */ /* 0x0101e80000000800 */
[----:B-----5:R0:W-:Y:S01]  /*05c0*/  @!P1 STS [R26+0x80], R20 ;  /* 0x000080141a009388 */ /* 0x0201e20000000800 */
[----:B------:R-:W-:-:S03]  /*05d0*/  ISETP.NE.AND P0, PT, R13, 0x4, PT ;  /* 0x000000040d00780c */ /* 0x000fc60003f05270 */
[----:B--2---:R0:W-:Y:S04]  /*05e0*/  @!P2 STS [R27+0x80], R16 ;  /* 0x000080101b00a388 */ /* 0x0041e80000000800 */
[----:B---3--:R0:W-:Y:S06]  /*05f0*/  @!P3 STS [R25+0x80], R14 ;  /* 0x0000800e1900b388 */ /* 0x0081ec0000000800 */
[----:B------:R-:W-:Y:S05]  /*0600*/  @!P0 BRA `(.L_x_1) ;  /* 0x0000000c00788947 */ /* 0x000fea0003800000 */
[----:B------:R-:W-:Y:S02]  /*0610*/  UMOV UR4, 0x4 ;  /* 0x0000000400047882 */ /* 0x000fe40000000000 */
[----:B------:R-:W-:-:S13]  /*0620*/  ISETP.LE.AND P0, PT, R13, UR4, PT ;  /* 0x000000040d007c0c */ /* 0x000fda000bf03270 */
[----:B------:R-:W-:Y:S05]  /*0630*/  @P0 BRA `(.L_x_2) ;  /* 0x0000000800f00947 */ /* 0x000fea0003800000 */
[----:B0-----:R-:W-:Y:S01]  /*0640*/  VIADD R14, R13, -UR4 ;  /* 0x800000040d0e7c36 */ /* 0x001fe20008000000 */
[----:B------:R-:W-:-:S04]  /*0650*/  PLOP3.LUT P0, PT, PT, PT, PT, 0x80, 0x8 ;  /* 0x000000000008781c */ /* 0x000fc80003f0f070 */
[----:B------:R-:W-:-:S13]  /*0660*/  ISETP.GT.AND P1, PT, R14, 0xc, PT ;  /* 0x0000000c0e00780c */ /* 0x000fda0003f24270 */
[----:B------:R-:W-:Y:S05]  /*0670*/  @!P1 BRA `(.L_x_3) ;  /* 0x0000000400e09947 */ /* 0x000fea0003800000 */
[----:B------:R-:W-:Y:S02]  /*0680*/  PLOP3.LUT P0, PT, PT, PT, PT, 0x8, 0x80 ;  /* 0x000000000080781c */ /* 0x000fe40003f0e170 */
[----:B------:R-:W-:-:S11]  /*0690*/  IADD3 R20, PT, PT, R13, -0xc, RZ ;  /* 0xfffffff40d147810 */ /* 0x000fd60007ffe0ff */
.L_x_4:
[----:B0-----:R-:W-:-:S04]  /*06a0*/  IMAD R21, R0, UR4, R9 ;  /* 0x0000000400157c24 */ /* 0x001fc8000f8e0209 */
[----:B------:R-:W-:Y:S01]  /*06b0*/  IMAD.IADD R25, R0, 0x1, R21 ;  /* 0x0000000100197824 */ /* 0x000fe200078e0215 */
[----:B------:R-:W-:-:S03]  /*06c0*/  ISETP.GE.AND P1, PT, R21, R3, PT ;  /* 0x000000031500720c */ /* 0x000fc60003f26270 */
[----:B------:R-:W-:Y:S01]  /*06d0*/  IMAD.IADD R29, R0, 0x1, R25 ;  /* 0x00000001001d7824 */ /* 0x000fe200078e0219 */
[----:B------:R-:W-:-:S04]  /*06e0*/  ISETP.GE.AND P2, PT, R25, R3, PT ;  /* 0x000000031900720c */ /* 0x000fc80003f46270 */
[----:B------:R-:W-:Y:S02]  /*06f0*/  ISETP.GE.AND P5, PT, R29, R3, PT ;  /* 0x000000031d00720c */ /* 0x000fe40003fa6270 */
[----:B------:R-:W-:-:S03]  /*0700*/  IADD3 R23, PT, PT, R0, R29, RZ ;  /* 0x0000001d00177210 */ /* 0x000fc60007ffe0ff */
[----:B------:R-:W0:Y:S01]  /*0710*/  @!P1 LDC.64 R26, c[0x0][0x388] ;  /* 0x0000e200ff1a9b82 */ /* 0x000e220000000a00 */
[----:B------:R-:W-:-:S07]  /*0720*/  ISETP.GE.AND P3, PT, R23, R3, PT ;  /* 0x000000031700720c */ /* 0x000fce0003f66270 */
[----:B------:R-:W1:Y:S08]  /*0730*/  @!P2 LDC.64 R14, c[0x0][0x388] ;  /* 0x0000e200ff0eab82 */ /* 0x000e700000000a00 */
[----:B------:R-:W2:Y:S01]  /*0740*/  @!P5 LDC.64 R16, c[0x0][0x388] ;  /* 0x0000e200ff10db82 */ /* 0x000ea20000000a00 */
[----:B0-----:R-:W-:-:S05]  /*0750*/  @!P1 IMAD.WIDE.U32 R26, R21, 0x4, R26 ;  /* 0x00000004151a9825 */ /* 0x001fca00078e001a */
[----:B------:R-:W3:Y:S01]  /*0760*/  @!P1 LDG.E R24, desc[UR8][R26.64] ;  /* 0x000000081a189981 */ /* 0x000ee2000c1e1900 */
[----:B-1----:R-:W-:-:S05]  /*0770*/  @!P2 IMAD.WIDE.U32 R14, R25, 0x4, R14 ;  /* 0x00000004190ea825 */ /* 0x002fca00078e000e */
[----:B------:R0:W4:Y:S01]  /*0780*/  @!P2 LDG.E R22, desc[UR8][R14.64] ;  /* 0x000000080e16a981 */ /* 0x000122000c1e1900 */
[----:B--2---:R-:W-:-:S06]  /*0790*/  @!P5 IMAD.WIDE.U32 R16, R29, 0x4, R16 ;  /* 0x000000041d10d825 */ /* 0x004fcc00078e0010 */
[----:B------:R1:W2:Y:S01]  /*07a0*/  @!P5 LDG.E R16, desc[UR8][R16.64] ;  /* 0x000000081010d981 */ /* 0x0002a2000c1e1900 */
[----:B0-----:R-:W0:Y:S01]  /*07b0*/  @!P3 LDC.64 R14, c[0x0][0x388] ;  /* 0x0000e200ff0ebb82 */ /* 0x001e220000000a00 */
[----:B------:R-:W-:-:S06]  /*07c0*/  UIADD3 UR6, UPT, UPT, UR4, 0x4, URZ ;  /* 0x0000000404067890 */ /* 0x000fcc000fffe0ff */
[----:B------:R-:W-:Y:S02]  /*07d0*/  IMAD R27, R0, UR6, R9 ;  /* 0x00000006001b7c24 */ /* 0x000fe4000f8e0209 */
[----:B0-----:R-:W-:-:S05]  /*07e0*/  @!P3 IMAD.WIDE.U32 R14, R23, 0x4, R14 ;  /* 0x00000004170eb825 */ /* 0x001fca00078e000e */
[----:B------:R0:W5:Y:S01]  /*07f0*/  @!P3 LDG.E R26, desc[UR8][R14.64] ;  /* 0x000000080e1ab981 */ /* 0x000162000c1e1900 */
[----:B-1----:R-:W-:Y:S02]  /*0800*/  @!P1 IMAD R17, R21, 0x4, R18 ;  /* 0x0000000415119824 */ /* 0x002fe400078e0212 */
[----:B------:R-:W-:Y:S01]  /*0810*/  IMAD.IADD R21, R0, 0x1, R27 ;  /* 0x0000000100157824 */ /* 0x000fe200078e021b */
[-C--:B------:R-:W-:Y:S02]  /*0820*/  ISETP.GE.AND P4, PT, R27, R3.reuse, PT ;  /* 0x000000031b00720c */ /* 0x080fe40003f86270 */
[----:B------:R-:W-:Y:S01]  /*0830*/  @!P2 LEA R25, R25, R18, 0x2 ;  /* 0x000000121919a211 */ /* 0x000fe200078e10ff */
[----:B---3--:R1:W-:Y:S01]  /*0840*/  @!P1 STS [R17+0x80], R24 ;  /* 0x0000801811009388 */ /* 0x0083e20000000800 */
[----:B------:R-:W-:-:S03]  /*0850*/  ISETP.GE.AND P1, PT, R21, R3, PT ;  /* 0x000000031500720c */ /* 0x000fc60003f26270 */
[----:B----4-:R3:W-:Y:S01]  /*0860*/  @!P2 STS [R25+0x80], R22 ;  /* 0x000080161900a388 */ /* 0x0107e20000000800 */
[----:B-1----:R-:W-:-:S05]  /*0870*/  @!P5 IMAD R24, R29, 0x4, R18 ;  /* 0x000000041d18d824 */ /* 0x002fca00078e0212 */
[----:B------:R-:W1:Y:S01]  /*0880*/  @!P4 LDC.64 R28, c[0x0][0x388] ;  /* 0x0000e200ff1ccb82 */ /* 0x000e620000000a00 */
[----:B---3--:R-:W-:-:S07]  /*0890*/  IMAD.IADD R25, R0, 0x1, R21 ;  /* 0x0000000100197824 */ /* 0x008fce00078e0215 */
[----:B0-----:R-:W0:Y:S01]  /*08a0*/  @!P1 LDC.64 R14, c[0x0][0x388] ;  /* 0x0000e200ff0e9b82 */ /* 0x001e220000000a00 */
[----:B------:R-:W-:Y:S01]  /*08b0*/  ISETP.GE.AND P2, PT, R25, R3, PT ;  /* 0x000000031900720c */ /* 0x000fe20003f46270 */
[----:B--2---:R2:W-:-:S12]  /*08c0*/  @!P5 STS [R24+0x80], R16 ;  /* 0x000080101800d388 */ /* 0x0045d80000000800 */
[----:B--2---:R-:W2:Y:S01]  /*08d0*/  @!P2 LDC.64 R16, c[0x0][0x388] ;  /* 0x0000e200ff10ab82 */ /* 0x004ea20000000a00 */
[----:B-1----:R-:W-:-:S05]  /*08e0*/  @!P4 IMAD.WIDE.U32 R28, R27, 0x4, R28 ;  /* 0x000000041b1cc825 */ /* 0x002fca00078e001c */
[----:B------:R2:W3:Y:S01]  /*08f0*/  @!P4 LDG.E R24, desc[UR8][R28.64] ;  /* 0x000000081c18c981 */ /* 0x0004e2000c1e1900 */
[----:B0-----:R-:W-:-:S05]  /*0900*/  @!P1 IMAD.WIDE.U32 R14, R21, 0x4, R14 ;  /* 0x00000004150e9825 */ /* 0x001fca00078e000e */
[----:B------:R0:W4:Y:S01]  /*0910*/  @!P1 LDG.E R22, desc[UR8][R14.64] ;  /* 0x000000080e169981 */ /* 0x000122000c1e1900 */
[----:B--2---:R-:W-:-:S06]  /*0920*/  @!P2 IMAD.WIDE.U32 R28, R25, 0x4, R16 ;  /* 0x00000004191ca825 */ /* 0x004fcc00078e0010 */
[----:B------:R1:W2:Y:S01]  /*0930*/  @!P2 LDG.E R28, desc[UR8][R28.64] ;  /* 0x000000081c1ca981 */ /* 0x0002a2000c1e1900 */
[----:B------:R-:W-:-:S05]  /*0940*/  @!P3 LEA R23, R23, R18, 0x2 ;  /* 0x000000121717b211 */ /* 0x000fca00078e10ff */
[----:B-----5:R5:W-:Y:S02]  /*0950*/  @!P3 STS [R23+0x80], R26 ;  /* 0x0000801a1700b388 */ /* 0x020be40000000800 */
[----:B-----5:R-:W-:-:S05]  /*0960*/  IMAD.IADD R23, R0, 0x1, R25 ;  /* 0x0000000100177824 */ /* 0x020fca00078e0219 */
[----:B------:R-:W-:-:S13]  /*0970*/  ISETP.GE.AND P3, PT, R23, R3, PT ;  /* 0x000000031700720c */ /* 0x000fda0003f66270 */
[----:B0-----:R-:W0:Y:S01]  /*0980*/  @!P3 LDC.64 R14, c[0x0][0x388] ;  /* 0x0000e200ff0ebb82 */ /* 0x001e220000000a00 */
[----:B------:R-:W-:Y:S01]  /*0990*/  UIADD3 UR6, UPT, UPT, UR4, 0x8, URZ ;  /* 0x0000000804067890 */ /* 0x000fe2000fffe0ff */
[----:B------:R-:W-:-:S05]  /*09a0*/  @!P4 IMAD R27, R27, 0x4, R18 ;  /* 0x000000041b1bc824 */ /* 0x000fca00078e0212 */
[----:B------:R-:W-:Y:S02]  /*09b0*/  IMAD R17, R0, UR6, R9 ;  /* 0x0000000600117c24 */ /* 0x000fe4000f8e0209 */
[----:B------:R-:W-:Y:S02]  /*09c0*/  @!P1 IMAD R21, R21, 0x4, R18 ;  /* 0x0000000415159824 */ /* 0x000fe400078e0212 */
[----:B0-----:R-:W-:-:S05]  /*09d0*/  @!P3 IMAD.WIDE.U32 R14, R23, 0x4, R14 ;  /* 0x00000004170eb825 */ /* 0x001fca00078e000e */
[----:B------:R0:W5:Y:S01]  /*09e0*/  @!P3 LDG.E R16, desc[UR8][R14.64] ;  /* 0x000000080e10b981 */ /* 0x000162000c1e1900 */
[----:B------:R-:W-:Y:S02]  /*09f0*/  ISETP.GE.AND P5, PT, R17, R3, PT ;  /* 0x000000031100720c */ /* 0x000fe40003fa6270 */
[C---:B-1----:R-:W-:Y:S01]  /*0a00*/  IADD3 R29, PT, PT, R0.reuse, R17, RZ ;  /* 0x00000011001d7210 */ /* 0x042fe20007ffe0ff */
[----:B------:R-:W-:Y:S01]  /*0a10*/  @!P2 IMAD R25, R25, 0x4, R18 ;  /* 0x000000041919a824 */ /* 0x000fe200078e0212 */
[----:B---3--:R1:W-:Y:S02]  /*0a20*/  @!P4 STS [R27+0x80], R24 ;  /* 0x000080181b00c388 */ /* 0x0083e40000000800 */
[----:B------:R-:W-:Y:S02]  /*0a30*/  ISETP.GE.AND P4, PT, R29, R3, PT ;  /* 0x000000031d00720c */ /* 0x000fe40003f86270 */
[----:B----4-:R3:W-:Y:S05]  /*0a40*/  @!P1 STS [R21+0x80], R22 ;  /* 0x0000801615009388 */ /* 0x0107ea0000000800 */
[----:B-1----:R-:W1:Y:S01]  /*0a50*/  @!P5 LDC.64 R26, c[0x0][0x388] ;  /* 0x0000e200ff1adb82 */ /* 0x002e620000000a00 */
[----:B---3--:R-:W-:-:S07]  /*0a60*/  IADD3 R21, PT, PT, R0, R29, RZ ;  /* 0x0000001d00157210 */ /* 0x008fce0007ffe0ff */
[----:B0-----:R-:W0:Y:S01]  /*0a70*/  @!P4 LDC.64 R14, c[0x0][0x388] ;  /* 0x0000e200ff0ecb82 */ /* 0x001e220000000a00 */
[----:B------:R-:W-:Y:S01]  /*0a80*/  ISETP.GE.AND P1, PT, R21, R3, PT ;  /* 0x000000031500720c */ /* 0x000fe20003f26270 */
[----:B--2---:R2:W-:-:S12]  /*0a90*/  @!P2 STS [R25+0x80], R28 ;  /* 0x0000801c1900a388 */ /* 0x0045d80000000800 */
[----:B--2---:R-:W2:Y:S01]  /*0aa0*/  @!P1 LDC.64 R24, c[0x0][0x388] ;  /* 0x0000e200ff189b82 */ /* 0x004ea20000000a00 */
[----:B-1----:R-:W-:-:S06]  /*0ab0*/  @!P5 IMAD.WIDE.U32 R26, R17, 0x4, R26 ;  /* 0x00000004111ad825 */ /* 0x002fcc00078e001a */
[----:B------:R-:W3:Y:S01]  /*0ac0*/  @!P5 LDG.E R26, desc[UR8][R26.64] ;  /* 0x000000081a1ad981 */ /* 0x000ee2000c1e1900 */
[----:B0-----:R-:W-:-:S05]  /*0ad0*/  @!P4 IMAD.WIDE.U32 R14, R29, 0x4, R14 ;  /* 0x000000041d0ec825 */ /* 0x001fca00078e000e */
[----:B------:R0:W4:Y:S01]  /*0ae0*/  @!P4 LDG.E R28, desc[UR8][R14.64] ;  /* 0x000000080e1cc981 */ /* 0x000122000c1e1900 */
[----:B--2---:R-:W-:-:S05]  /*0af0*/  @!P1 IMAD.WIDE.U32 R24, R21, 0x4, R24 ;  /* 0x0000000415189825 */ /* 0x004fca00078e0018 */
[----:B------:R1:W2:Y:S01]  /*0b00*/  @!P1 LDG.E R22, desc[UR8][R24.64] ;  /* 0x0000000818169981 */ /* 0x0002a2000c1e1900 */
[----:B------:R-:W-:-:S05]  /*0b10*/  @!P3 IMAD R23, R23, 0x4, R18 ;  /* 0x000000041717b824 */ /* 0x000fca00078e0212 */
[----:B-----5:R5:W-:Y:S02]  /*0b20*/  @!P3 STS [R23+0x80], R16 ;  /* 0x000080101700b388 */ /* 0x020be40000000800 */
[----:B-----5:R-:W-:-:S05]  /*0b30*/  IMAD.IADD R23, R0, 0x1, R21 ;  /* 0x0000000100177824 */ /* 0x020fca00078e0215 */
[----:B------:R-:W-:Y:S01]  /*0b40*/  ISETP.GE.AND P2, PT, R23, R3, PT ;  /* 0x000000031700720c */ /* 0x000fe20003f46270 */
[----:B------:R-:W-:-:S12]  /*0b50*/  UIADD3 UR6, UPT, UPT, UR4, 0xc, URZ ;  /* 0x0000000c04067890 */ /* 0x000fd8000fffe0ff */
[----:B0-----:R-:W0:Y:S01]  /*0b60*/  @!P2 LDC.64 R14, c[0x0][0x388] ;  /* 0x0000e200ff0eab82 */ /* 0x001e220000000a00 */
[----:B-1----:R-:W-:-:S05]  /*0b70*/  IMAD R25, R0, UR6, R9 ;  /* 0x0000000600197c24 */ /* 0x002fca000f8e0209 */
[----:B------:R-:W-:Y:S02]  /*0b80*/  IADD3 R27, PT, PT, R0, R25, RZ ;  /* 0x00000019001b7210 */ /* 0x000fe40007ffe0ff */
[-C--:B------:R-:W-:Y:S02]  /*0b90*/  ISETP.GE.AND P6, PT, R25, R3.reuse, PT ;  /* 0x000000031900720c */ /* 0x080fe40003fc6270 */
[----:B------:R-:W-:Y:S01]  /*0ba0*/  ISETP.GE.AND P3, PT, R27, R3, PT ;  /* 0x000000031b00720c */ /* 0x000fe20003f66270 */
[--C-:B------:R-:W-:Y:S02]  /*0bb0*/  @!P5 IMAD R17, R17, 0x4, R18.reuse ;  /* 0x000000041111d824 */ /* 0x100fe400078e0212 */
[----:B------:R-:W-:Y:S02]  /*0bc0*/  @!P4 IMAD R29, R29, 0x4, R18 ;  /* 0x000000041d1dc824 */ /* 0x000fe400078e0212 */
[----:B0-----:R-:W-:-:S05]  /*0bd0*/  @!P2 IMAD.WIDE.U32 R14, R23, 0x4, R14 ;  /* 0x00000004170ea825 */ /* 0x001fca00078e000e */
[----:B------:R0:W5:Y:S01]  /*0be0*/  @!P2 LDG.E R24, desc[UR8][R14.64] ;  /* 0x000000080e18a981 */ /* 0x000162000c1e1900 */
[----:B------:R-:W-:Y:S01]  /*0bf0*/  @!P1 LEA R21, R21, R18, 0x2 ;  /* 0x0000001215159211 */ /* 0x000fe200078e10ff */
[----:B0-----:R-:W0:Y:S02]  /*0c00*/  @!P6 LDC.64 R14, c[0x0][0x388] ;  /* 0x0000e200ff0eeb82 */ /* 0x001e240000000a00 */
[----:B0-----:R-:W-:Y:S01]  /*0c10*/  @!P6 IMAD.WIDE.U32 R14, R25, 0x4, R14 ;  /* 0x00000004190ee825 */ /* 0x001fe200078e000e */
[----:B---3--:R0:W-:Y:S04]  /*0c20*/  @!P5 STS [R17+0x80], R26 ;  /* 0x0000801a1100d388 */ /* 0x0081e80000000800 */
[----:B----4-:R1:W-:Y:S01]  /*0c30*/  @!P4 STS [R29+0x80], R28 ;  /* 0x0000801c1d00c388 */ /* 0x0103e20000000800 */
[----:B0-----:R-:W0:Y:S03]  /*0c40*/  @!P3 LDC.64 R16, c[0x0][0x388] ;  /* 0x0000e200ff10bb82 */ /* 0x001e260000000a00 */
[----:B------:R3:W4:Y:S01]  /*0c50*/  @!P6 LDG.E R26, desc[UR8][R14.64] ;  /* 0x000000080e1ae981 */ /* 0x000722000c1e1900 */
[----:B-1----:R-:W-:-:S03]  /*0c60*/  IMAD.IADD R29, R0, 0x1, R27 ;  /* 0x00000001001d7824 */ /* 0x002fc600078e021b */
[----:B--2---:R1:W-:Y:S02]  /*0c70*/  @!P1 STS [R21+0x80], R22 ;  /* 0x0000801615009388 */ /* 0x0043e40000000800 */
[----:B------:R-:W-:Y:S01]  /*0c80*/  ISETP.GE.AND P1, PT, R29, R3, PT ;  /* 0x000000031d00720c */ /* 0x000fe20003f26270 */
[----:B-1----:R-:W-:-:S05]  /*0c90*/  IMAD.IADD R21, R0, 0x1, R29 ;  /* 0x0000000100157824 */ /* 0x002fca00078e021d */
[----:B------:R-:W-:Y:S02]  /*0ca0*/  ISETP.GE.AND P4, PT, R21, R3, PT ;  /* 0x000000031500720c */ /* 0x000fe40003f86270 */
[----:B------:R-:W-:Y:S01]  /*0cb0*/  @!P2 LEA R28, R23, R18, 0x2 ;  /* 0x00000012171ca211 */ /* 0x000fe200078e10ff */
[----:B0-----:R-:W-:-:S04]  /*0cc0*/  @!P3 IMAD.WIDE.U32 R22, R27, 0x4, R16 ;  /* 0x000000041b16b825 */ /* 0x001fc800078e0010 */
[----:B------:R-:W0:Y:S02]  /*0cd0*/  @!P1 LDC.64 R16, c[0x0][0x388] ;  /* 0x0000e200ff109b82 */ /* 0x000e240000000a00 */
[----:B------:R-:W2:Y:S06]  /*0ce0*/  @!P3 LDG.E R23, desc[UR8][R22.64] ;  /* 0x000000081617b981 */ /* 0x000eac000c1e1900 */
[----:B---3--:R-:W1:Y:S01]  /*0cf0*/  @!P4 LDC.64 R14, c[0x0][0x388] ;  /* 0x0000e200ff0ecb82 */ /* 0x008e620000000a00 */
[----:B0-----:R-:W-:-:S06]  /*0d00*/  @!P1 IMAD.WIDE.U32 R16, R29, 0x4, R16 ;  /* 0x000000041d109825 */ /* 0x001fcc00078e0010 */
[----:B------:R-:W3:Y:S01]  /*0d10*/  @!P1 LDG.E R16, desc[UR8][R16.64] ;  /* 0x0000000810109981 */ /* 0x000ee2000c1e1900 */
[----:B-1----:R-:W-:-:S06]  /*0d20*/  @!P4 IMAD.WIDE.U32 R14, R21, 0x4, R14 ;  /* 0x00000004150ec825 */ /* 0x002fcc00078e000e */
[----:B------:R-:W3:Y:S01]  /*0d30*/  @!P4 LDG.E R14, desc[UR8][R14.64] ;  /* 0x000000080e0ec981 */ /* 0x000ee2000c1e1900 */
[--C-:B------:R-:W-:Y:S01]  /*0d40*/  @!P6 IMAD R25, R25, 0x4, R18.reuse ;  /* 0x000000041919e824 */ /* 0x100fe200078e0212 */
[----:B------:R-:W-:Y:S01]  /*0d50*/  @!P1 LEA R29, R29, R18, 0x2 ;  /* 0x000000121d1d9211 */ /* 0x000fe200078e10ff */
[--C-:B------:R-:W-:Y:S01]  /*0d60*/  @!P4 IMAD R21, R21, 0x4, R18.reuse ;  /* 0x000000041515c824 */ /* 0x100fe200078e0212 */
[----:B------:R-:W-:Y:S01]  /*0d70*/  UIADD3 UR4, UPT, UPT, UR4, 0x10, URZ ;  /* 0x0000001004047890 */ /* 0x000fe2000fffe0ff */
[----:B-----5:R0:W-:Y:S02]  /*0d80*/  @!P2 STS [R28+0x80], R24 ;  /* 0x000080181c00a388 */ /* 0x0201e40000000800 */
[----:B0-----:R-:W-:Y:S02]  /*0d90*/  @!P3 IMAD R24, R27, 0x4, R18 ;  /* 0x000000041b18b824 */ /* 0x001fe400078e0212 */
[----:B----4-:R0:W-:Y:S04]  /*0da0*/  @!P6 STS [R25+0x80], R26 ;  /* 0x0000801a1900e388 */ /* 0x0101e80000000800 */
[----:B--2---:R0:W-:Y:S04]  /*0db0*/  @!P3 STS [R24+0x80], R23 ;  /* 0x000080171800b388 */ /* 0x0041e80000000800 */
[----:B---3--:R0:W-:Y:S01]  /*0dc0*/  @!P1 STS [R29+0x80], R16 ;  /* 0x000080101d009388 */ /* 0x0081e20000000800 */
[----:B------:R-:W-:-:S03]  /*0dd0*/  ISETP.LE.AND P1, PT, R20, UR4, PT ;  /* 0x0000000414007c0c */ /* 0x000fc6000bf23270 */
[----:B------:R0:W-:Y:S10]  /*0de0*/  @!P4 STS [R21+0x80], R14 ;  /* 0x0000800e1500c388 */ /* 0x0001f40000000800 */
[----:B------:R-:W-:Y:S05]  /*0df0*/  @!P1 BRA `(.L_x_4) ;  /* 0xfffffff800289947 */ /* 0x000fea000383ffff */
.L_x_3:
[----:B0-----:R-:W-:-:S05]  /*0e00*/  VIADD R14, R13, -UR4 ;  /* 0x800000040d0e7c36 */ /* 0x001fca0008000000 */
[----:B------:R-:W-:-:S13]  /*0e10*/  ISETP.GT.AND P1, PT, R14, 0x4, PT ;  /* 0x000000040e00780c */ /* 0x000fda0003f24270 */
[----:B------:R-:W-:Y:S05]  /*0e20*/  @!P1 BRA `(.L_x_5) ;  /* 0x0000000000ec9947 */ /* 0x000fea0003800000 */
[----:B------:R-:W-:-:S05]  /*0e30*/  IMAD R29, R0, UR4, R9 ;  /* 0x00000004001d7c24 */ /* 0x000fca000f8e0209 */
[C---:B------:R-:W-:Y:S02]  /*0e40*/  IADD3 R25, PT, PT, R0.reuse, R29, RZ ;  /* 0x0000001d00197210 */ /* 0x040fe40007ffe0ff */
[-C--:B------:R-:W-:Y:S02]  /*0e50*/  ISETP.GE.AND P2, PT, R29, R3.reuse, PT ;  /* 0x000000031d00720c */ /* 0x080fe40003f46270 */
[----:B------:R-:W-:Y:S01]  /*0e60*/  ISETP.GE.AND P3, PT, R25, R3, PT ;  /* 0x000000031900720c */ /* 0x000fe20003f66270 */
[----:B------:R-:W-:-:S05]  /*0e70*/  IMAD.IADD R23, R0, 0x1, R25 ;  /* 0x0000000100177824 */ /* 0x000fca00078e0219 */
[----:B------:R-:W-:-:S05]  /*0e80*/  ISETP.GE.AND P4, PT, R23, R3, PT ;  /* 0x000000031700720c */ /* 0x000fca0003f86270 */
[----:B------:R-:W0:Y:S08]  /*0e90*/  @!P2 LDC.64 R20, c[0x0][0x388] ;  /* 0x0000e200ff14ab82 */ /* 0x000e300000000a00 */
[----:B------:R-:W1:Y:S08]  /*0ea0*/  @!P3 LDC.64 R16, c[0x0][0x388] ;  /* 0x0000e200ff10bb82 */ /* 0x000e700000000a00 */
[----:B------:R-:W2:Y:S01]  /*0eb0*/  @!P4 LDC.64 R14, c[0x0][0x388] ;  /* 0x0000e200ff0ecb82 */ /* 0x000ea20000000a00 */
[----:B0-----:R-:W-:-:S05]  /*0ec0*/  @!P2 IMAD.WIDE.U32 R20, R29, 0x4, R20 ;  /* 0x000000041d14a825 */ /* 0x001fca00078e0014 */
[----:B------:R0:W3:Y:S01]  /*0ed0*/  @!P2 LDG.E R24, desc[UR8][R20.64] ;  /* 0x000000081418a981 */ /* 0x0000e2000c1e1900 */
[----:B-1----:R-:W-:-:S06]  /*0ee0*/  @!P3 IMAD.WIDE.U32 R16, R25, 0x4, R16 ;  /* 0x000000041910b825 */ /* 0x002fcc00078e0010 */
[----:B------:R1:W4:Y:S01]  /*0ef0*/  @!P3 LDG.E R16, desc[UR8][R16.64] ;  /* 0x000000081010b981 */ /* 0x000322000c1e1900 */
[----:B--2---:R-:W-:-:S05]  /*0f00*/  @!P4 IMAD.WIDE.U32 R14, R23, 0x4, R14 ;  /* 0x00000004170ec825 */ /* 0x004fca00078e000e */
[----:B------:R2:W5:Y:S01]  /*0f10*/  @!P4 LDG.E R26, desc[UR8][R14.64] ;  /* 0x000000080e1ac981 */ /* 0x000562000c1e1900 */
[----:B0-----:R-:W-:Y:S01]  /*0f20*/  IMAD.IADD R20, R0, 0x1, R23 ;  /* 0x0000000100147824 */ /* 0x001fe200078e0217 */
[----:B------:R-:W-:Y:S01]  /*0f30*/  UIADD3 UR4, UPT, UPT, UR4, 0x4, URZ ;  /* 0x0000000404047890 */ /* 0x000fe2000fffe0ff */
[----:B-1----:R-:W-:Y:S01]  /*0f40*/  @!P2 LEA R17, R29, R18, 0x2 ;  /* 0x000000121d11a211 */ /* 0x002fe200078e10ff */
[----:B------:R-:W-:Y:S02]  /*0f50*/  @!P3 IMAD R25, R25, 0x4, R18 ;  /* 0x000000041919b824 */ /* 0x000fe400078e0212 */
[----:B------:R-:W-:Y:S02]  /*0f60*/  ISETP.GE.AND P1, PT, R20, R3, PT ;  /* 0x000000031400720c */ /* 0x000fe40003f26270 */
[----:B------:R-:W-:-:S04]  /*0f70*/  IMAD R27, R0, UR4, R9 ;  /* 0x00000004001b7c24 */ /* 0x000fc8000f8e0209 */
[----:B------:R-:W-:Y:S01]  /*0f80*/  IMAD.IADD R21, R0, 0x1, R27 ;  /* 0x0000000100157824 */ /* 0x000fe200078e021b */
[----:B------:R-:W-:-:S06]  /*0f90*/  ISETP.GE.AND P0, PT, R27, R3, PT ;  /* 0x000000031b00720c */ /* 0x000fcc0003f06270 */
[----:B--2---:R-:W0:Y:S08]  /*0fa0*/  @!P1 LDC.64 R14, c[0x0][0x388] ;  /* 0x0000e200ff0e9b82 */ /* 0x004e300000000a00 */
[----:B------:R-:W1:Y:S02]  /*0fb0*/  @!P0 LDC.64 R28, c[0x0][0x388] ;  /* 0x0000e200ff1c8b82 */ /* 0x000e640000000a00 */
[----:B-1----:R-:W-:Y:S01]  /*0fc0*/  @!P0 IMAD.WIDE.U32 R28, R27, 0x4, R28 ;  /* 0x000000041b1c8825 */ /* 0x002fe200078e001c */
[----:B---3--:R1:W-:Y:S01]  /*0fd0*/  @!P2 STS [R17+0x80], R24 ;  /* 0x000080181100a388 */ /* 0x0083e20000000800 */
[----:B------:R-:W-:-:S03]  /*0fe0*/  ISETP.GE.AND P2, PT, R21, R3, PT ;  /* 0x000000031500720c */ /* 0x000fc60003f46270 */
[----:B----4-:R2:W-:Y:S01]  /*0ff0*/  @!P3 STS [R25+0x80], R16 ;  /* 0x000080101900b388 */ /* 0x0105e20000000800 */
[----:B-1----:R-:W-:Y:S02]  /*1000*/  @!P4 IMAD R24, R23, 0x4, R18 ;  /* 0x000000041718c824 */ /* 0x002fe400078e0212 */
[----:B0-----:R-:W-:-:S03]  /*1010*/  @!P1 IMAD.WIDE.U32 R22, R20, 0x4, R14 ;  /* 0x0000000414169825 */ /* 0x001fc600078e000e */
[----:B-----5:R0:W-:Y:S01]  /*1020*/  @!P4 STS [R24+0x80], R26 ;  /* 0x0000801a1800c388 */ /* 0x0201e20000000800 */
[----:B--2---:R-:W-:-:S03]  /*1030*/  IADD3 R25, PT, PT, R0, R21, RZ ;  /* 0x0000001500197210 */ /* 0x004fc60007ffe0ff */
[----:B------:R1:W2:Y:S01]  /*1040*/  @!P1 LDG.E R22, desc[UR8][R22.64] ;  /* 0x0000000816169981 */ /* 0x0002a2000c1e1900 */
[----:B------:R-:W3:Y:S01]  /*1050*/  @!P2 LDC.64 R16, c[0x0][0x388] ;  /* 0x0000e200ff10ab82 */ /* 0x000ee20000000a00 */
[----:B------:R-:W-:Y:S02]  /*1060*/  ISETP.GE.AND P3, PT, R25, R3, PT ;  /* 0x000000031900720c */ /* 0x000fe40003f66270 */
[----:B0-----:R0:W4:Y:S01]  /*1070*/  @!P0 LDG.E R24, desc[UR8][R28.64] ;  /* 0x000000081c188981 */ /* 0x001122000c1e1900 */
[----:B-1----:R-:W-:-:S05]  /*1080*/  IMAD.IADD R23, R0, 0x1, R25 ;  /* 0x0000000100177824 */ /* 0x002fca00078e0219 */
[----:B------:R-:W-:-:S05]  /*1090*/  ISETP.GE.AND P4, PT, R23, R3, PT ;  /* 0x000000031700720c */ /* 0x000fca0003f86270 */
[----:B------:R-:W1:Y:S08]  /*10a0*/  @!P3 LDC.64 R14, c[0x0][0x388] ;  /* 0x0000e200ff0ebb82 */ /* 0x000e700000000a00 */
[----:B0-----:R-:W0:Y:S01]  /*10b0*/  @!P4 LDC.64 R28, c[0x0][0x388] ;  /* 0x0000e200ff1ccb82 */ /* 0x001e220000000a00 */
[----:B---3--:R-:W-:-:S06]  /*10c0*/  @!P2 IMAD.WIDE.U32 R16, R21, 0x4, R16 ;  /* 0x000000041510a825 */ /* 0x008fcc00078e0010 */
[----:B------:R-:W3:Y:S01]  /*10d0*/  @!P2 LDG.E R16, desc[UR8][R16.64] ;  /* 0x000000081010a981 */ /* 0x000ee2000c1e1900 */
[----:B-1----:R-:W-:-:S06]  /*10e0*/  @!P3 IMAD.WIDE.U32 R14, R25, 0x4, R14 ;  /* 0x00000004190eb825 */ /* 0x002fcc00078e000e */
[----:B------:R-:W5:Y:S01]  /*10f0*/  @!P3 LDG.E R14, desc[UR8][R14.64] ;  /* 0x000000080e0eb981 */ /* 0x000f62000c1e1900 */
[----:B0-----:R-:W-:-:S05]  /*1100*/  @!P4 IMAD.WIDE.U32 R28, R23, 0x4, R28 ;  /* 0x00000004171cc825 */ /* 0x001fca00078e001c */
[----:B------:R-:W5:Y:S01]  /*1110*/  @!P4 LDG.E R26, desc[UR8][R28.64] ;  /* 0x000000081c1ac981 */ /* 0x000f62000c1e1900 */
[-C--:B------:R-:W-:Y:S01]  /*1120*/  @!P1 LEA R20, R20, R18.reuse, 0x2 ;  /* 0x0000001214149211 */ /* 0x080fe200078e10ff */
[--C-:B------:R-:W-:Y:S01]  /*1130*/  @!P0 IMAD R27, R27, 0x4, R18.reuse ;  /* 0x000000041b1b8824 */ /* 0x100fe200078e0212 */
[----:B------:R-:W-:Y:S01]  /*1140*/  @!P3 LEA R25, R25, R18, 0x2 ;  /* 0x000000121919b211 */ /* 0x000fe200078e10ff */
[--C-:B------:R-:W-:Y:S02]  /*1150*/  @!P2 IMAD R21, R21, 0x4, R18.reuse ;  /* 0x000000041515a824 */ /* 0x100fe400078e0212 */
[----:B------:R-:W-:Y:S01]  /*1160*/  @!P4 IMAD R23, R23, 0x4, R18 ;  /* 0x000000041717c824 */ /* 0x000fe200078e0212 */
[----:B------:R-:W-:Y:S01]  /*1170*/  UIADD3 UR4, UPT, UPT, UR4, 0x4, URZ ;  /* 0x0000000404047890 */ /* 0x000fe2000fffe0ff */
[----:B--2---:R0:W-:Y:S04]  /*1180*/  @!P1 STS [R20+0x80], R22 ;  /* 0x0000801614009388 */ /* 0x0041e80000000800 */
[----:B----4-:R0:W-:Y:S01]  /*1190*/  @!P0 STS [R27+0x80], R24 ;  /* 0x000080181b008388 */ /* 0x0101e20000000800 */
[----:B------:R-:W-:-:S03]  /*11a0*/  PLOP3.LUT P0, PT, PT, PT, PT, 0x8, 0x80 ;  /* 0x000000000080781c */ /* 0x000fc60003f0e170 */
[----:B---3--:R0:W-:Y:S04]  /*11b0*/  @!P2 STS [R21+0x80], R16 ;  /* 0x000080101500a388 */ /* 0x0081e80000000800 */
[----:B-----5:R0:W-:Y:S04]  /*11c0*/  @!P3 STS [R25+0x80], R14 ;  /* 0x0000800e1900b388 */ /* 0x0201e80000000800 */
[----:B------:R0:W-:Y:S02]  /*11d0*/  @!P4 STS [R23+0x80], R26 ;  /* 0x0000801a1700c388 */ /* 0x0001e40000000800 */
.L_x_5:
[----:B------:R-:W-:-:S13]  /*11e0*/  ISETP.EQ.AND P1, PT, R13, UR4, PT ;  /* 0x000000040d007c0c */ /* 0x000fda000bf22270 */
[----:B------:R-:W-:Y:S05]  /*11f0*/  @!P0 BRA P1, `(.L_x_1) ;  /* 0x00000000007c8947 */ /* 0x000fea0000800000 */
.L_x_2:
[----:B01----:R-:W-:-:S04]  /*1200*/  IMAD R23, R0, UR4, R9 ;  /* 0x0000000400177c24 */ /* 0x003fc8000f8e0209 */
[----:B------:R-:W-:Y:S01]  /*1210*/  IMAD.IADD R25, R0, 0x1, R23 ;  /* 0x0000000100197824 */ /* 0x000fe200078e0217 */
[----:B------:R-:W-:-:S04]  /*1220*/  ISETP.GE.AND P0, PT, R23, R3, PT ;  /* 0x000000031700720c */ /* 0x000fc80003f06270 */
[C---:B------:R-:W-:Y:S02]  /*1230*/  IADD3 R29, PT, PT, R0.reuse, R25, RZ ;  /* 0x00000019001d7210 */ /* 0x040fe40007ffe0ff */
[-C--:B------:R-:W-:Y:S02]  /*1240*/  ISETP.GE.AND P1, PT, R25, R3.reuse, PT ;  /* 0x000000031900720c */ /* 0x080fe40003f26270 */
[----:B------:R-:W-:Y:S01]  /*1250*/  ISETP.GE.AND P2, PT, R29, R3, PT ;  /* 0x000000031d00720c */ /* 0x000fe20003f46270 */
[----:B------:R-:W-:-:S04]  /*1260*/  IMAD.IADD R27, R0, 0x1, R29 ;  /* 0x00000001001b7824 */ /* 0x000fc800078e021d */
[----:B------:R-:W0:Y:S01]  /*1270*/  @!P0 LDC.64 R14, c[0x0][0x388] ;  /* 0x0000e200ff0e8b82 */ /* 0x000e220000000a00 */
[----:B------:R-:W-:-:S07]  /*1280*/  ISETP.GE.AND P3, PT, R27, R3, PT ;  /* 0x000000031b00720c */ /* 0x000fce0003f66270 */
[----:B------:R-:W1:Y:S08]  /*1290*/  @!P1 LDC.64 R20, c[0x0][0x388] ;  /* 0x0000e200ff149b82 */ /* 0x000e700000000a00 */
[----:B------:R-:W2:Y:S01]  /*12a0*/  @!P2 LDC.64 R16, c[0x0][0x388] ;  /* 0x0000e200ff10ab82 */ /* 0x000ea20000000a00 */
[----:B0-----:R-:W-:-:S05]  /*12b0*/  @!P0 IMAD.WIDE.U32 R14, R23, 0x4, R14 ;  /* 0x00000004170e8825 */ /* 0x001fca00078e000e */
[----:B------:R0:W3:Y:S01]  /*12c0*/  @!P0 LDG.E R22, desc[UR8][R14.64] ;  /* 0x000000080e168981 */ /* 0x0000e2000c1e1900 */
[----:B-1----:R-:W-:-:S06]  /*12d0*/  @!P1 IMAD.WIDE.U32 R20, R25, 0x4, R20 ;  /* 0x0000000419149825 */ /* 0x002fcc00078e0014 */
[----:B------:R-:W4:Y:S01]  /*12e0*/  @!P1 LDG.E R20, desc[UR8][R20.64] ;  /* 0x0000000814149981 */ /* 0x000f22000c1e1900 */
[----:B0-----:R-:W0:Y:S01]  /*12f0*/  @!P3 LDC.64 R14, c[0x0][0x388] ;  /* 0x0000e200ff0ebb82 */ /* 0x001e220000000a00 */
[----:B--2---:R-:W-:-:S06]  /*1300*/  @!P2 IMAD.WIDE.U32 R16, R29, 0x4, R16 ;  /* 0x000000041d10a825 */ /* 0x004fcc00078e0010 */
[----:B------:R-:W2:Y:S01]  /*1310*/  @!P2 LDG.E R16, desc[UR8][R16.64] ;  /* 0x000000081010a981 */ /* 0x000ea2000c1e1900 */
[----:B0-----:R-:W-:-:S05]  /*1320*/  @!P3 IMAD.WIDE.U32 R14, R27, 0x4, R14 ;  /* 0x000000041b0eb825 */ /* 0x001fca00078e000e */
[----:B------:R-:W5:Y:S01]  /*1330*/  @!P3 LDG.E R24, desc[UR8][R14.64] ;  /* 0x000000080e18b981 */ /* 0x000f62000c1e1900 */
[--C-:B------:R-:W-:Y:S01]  /*1340*/  @!P0 IMAD R23, R23, 0x4, R18.reuse ;  /* 0x0000000417178824 */ /* 0x100fe200078e0212 */
[----:B------:R-:W-:Y:S01]  /*1350*/  @!P1 LEA R25, R25, R18, 0x2 ;  /* 0x0000001219199211 */ /* 0x000fe200078e10ff */
[--C-:B------:R-:W-:Y:S02]  /*1360*/  @!P2 IMAD R29, R29, 0x4, R18.reuse ;  /* 0x000000041d1da824 */ /* 0x100fe400078e0212 */
[----:B------:R-:W-:Y:S01]  /*1370*/  @!P3 IMAD R27, R27, 0x4, R18 ;  /* 0x000000041b1bb824 */ /* 0x000fe200078e0212 */
[----:B------:R-:W-:Y:S01]  /*1380*/  UIADD3 UR4, UPT, UPT, UR4, 0x4, URZ ;  /* 0x0000000404047890 */ /* 0x000fe2000fffe0ff */
[----:B---3--:R1:W-:Y:S05]  /*1390*/  @!P0 STS [R23+0x80], R22 ;  /* 0x0000801617008388 */ /* 0x0083ea0000000800 */
[----:B------:R-:W-:Y:S01]  /*13a0*/  ISETP.NE.AND P0, PT, R13, UR4, PT ;  /* 0x000000040d007c0c */ /* 0x000fe2000bf05270 */
[----:B----4-:R1:W-:Y:S04]  /*13b0*/  @!P1 STS [R25+0x80], R20 ;  /* 0x0000801419009388 */ /* 0x0103e80000000800 */
[----:B--2---:R1:W-:Y:S04]  /*13c0*/  @!P2 STS [R29+0x80], R16 ;  /* 0x000080101d00a388 */ /* 0x0043e80000000800 */
[----:B-----5:R1:W-:Y:S04]  /*13d0*/  @!P3 STS [R27+0x80], R24 ;  /* 0x000080181b00b388 */ /* 0x0203e80000000800 */
[----:B------:R-:W-:Y:S05]  /*13e0*/  @P0 BRA `(.L_x_2) ;  /* 0xfffffffc00840947 */ /* 0x000fea000383ffff */
.L_x_1:
[----:B------:R-:W-:-:S13]  /*13f0*/  ISETP.NE.AND P0, PT, R19, RZ, PT ;  /* 0x000000ff1300720c */ /* 0x000fda0003f05270 */
[----:B------:R-:W-:Y:S05]  /*1400*/  @!P0 BRA `(.L_x_0) ;  /* 0x0000000000308947 */ /* 0x000fea0003800000 */
[----:B------:R-:W-:-:S05]  /*1410*/  UMOV UR4, URZ ;  /* 0x000000ff00047c82 */ /* 0x000fca0008000000 */
.L_x_6:
[----:B------:R-:W-:-:S05]  /*1420*/  IMAD R17, R0, R13, R9 ;  /* 0x0000000d00117224 */ /* 0x000fca00078e0209 */
[----:B------:R-:W-:-:S13]  /*1430*/  ISETP.GE.AND P0, PT, R17, R3, PT ;  /* 0x000000031100720c */ /* 0x000fda0003f06270 */
[----:B0-----:R-:W0:Y:S02]  /*1440*/  @!P0 LDC.64 R14, c[0x0][0x388] ;  /* 0x0000e200ff0e8b82 */ /* 0x001e240000000a00 */
[----:B0-----:R-:W-:-:S06]  /*1450*/  @!P0 IMAD.WIDE.U32 R14, R17, 0x4, R14 ;  /* 0x00000004110e8825 */ /* 0x001fcc00078e000e */
[----:B------:R-:W2:Y:S01]  /*1460*/  @!P0 LDG.E R14, desc[UR8][R14.64] ;  /* 0x000000080e0e8981 */ /* 0x000ea2000c1e1900 */
[----:B------:R-:W-:Y:S01]  /*1470*/  @!P0 LEA R17, R17, R18, 0x2 ;  /* 0x0000001211118211 */ /* 0x000fe200078e10ff */
[----:B------:R-:W-:Y:S01]  /*1480*/  UIADD3 UR4, UPT, UPT, UR4, 0x1, URZ ;  /* 0x0000000104047890 */ /* 0x000fe2000fffe0ff */
[----:B------:R-:W-:-:S03]  /*1490*/  VIADD R13, R13, 0x1 ;  /* 0x000000010d0d7836 */ /* 0x000fc60000000000 */
[----:B--2---:R2:W-:Y:S02]  /*14a0*/  @!P0 STS [R17+0x80], R14 ;  /* 0x0000800e11008388 */ /* 0x0045e40000000800 */
[----:B------:R-:W-:-:S13]  /*14b0*/  ISETP.NE.AND P0, PT, R19, UR4, PT ;  /* 0x0000000413007c0c */ /* 0x000fda000bf05270 */
[----:B--2---:R-:W-:Y:S05]  /*14c0*/  @P0 BRA `(.L_x_6) ;  /* 0xfffffffc00d40947 */ /* 0x004fea000383ffff */
.L_x_0:
[-C--:B01----:R-:W-:Y:S02]  /*14d0*/  IABS R20, R0.reuse ;  /* 0x0000000000147213 */ /* 0x083fe40000000000 */
[----:B------:R-:W-:Y:S02]  /*14e0*/  IABS R16, R7 ;  /* 0x0000000700107213 */ /* 0x000fe40000000000 */
[----:B------:R-:W0:Y:S01]  /*14f0*/  I2F.RP R3, R20 ;  /* 0x0000001400037306 */ /* 0x000e220000209400 */
[----:B------:R-:W-:-:S07]  /*1500*/  IABS R17, R0 ;  /* 0x0000000000117213 */ /* 0x000fce0000000000 */
[----:B0-----:R-:W0:Y:S02]  /*1510*/  MUFU.RCP R3, R3 ;  /* 0x0000000300037308 */ /* 0x001e240000001000 */
[----:B0-----:R-:W-:-:S06]  /*1520*/  VIADD R14, R3, 0xffffffe ;  /* 0x0ffffffe030e7836 */ /* 0x001fcc0000000000 */
[----:B------:R0:W1:Y:S02]  /*1530*/  F2I.FTZ.U32.TRUNC.NTZ R15, R14 ;  /* 0x0000000e000f7305 */ /* 0x000064000021f000 */
[----:B0-----:R-:W-:Y:S01]  /*1540*/  IMAD.MOV.U32 R14, RZ, RZ, RZ ;  /* 0x000000ffff0e7224 */ /* 0x001fe200078e00ff */
[----:B-1----:R-:W-:-:S05]  /*1550*/  IADD3 R13, PT, PT, RZ, -R15, RZ ;  /* 0x8000000fff0d7210 */ /* 0x002fca0007ffe0ff */
[----:B------:R-:W-:-:S04]  /*1560*/  IMAD R13, R13, R20, RZ ;  /* 0x000000140d0d7224 */ /* 0x000fc800078e02ff */
[----:B------:R-:W-:-:S04]  /*1570*/  IMAD.HI.U32 R13, R15, R13, R14 ;  /* 0x0000000d0f0d7227 */ /* 0x000fc800078e000e */
[----:B------:R-:W-:Y:S02]  /*1580*/  IMAD.MOV R15, RZ, RZ, -R17 ;  /* 0x000000ffff0f7224 */ /* 0x000fe400078e0a11 */
[----:B------:R-:W-:-:S04]  /*1590*/  IMAD.HI.U32 R3, R13, R16, RZ ;  /* 0x000000100d037227 */ /* 0x000fc800078e00ff */
[----:B------:R-:W-:-:S05]  /*15a0*/  IMAD R13, R3, R15, R16 ;  /* 0x0000000f030d7224 */ /* 0x000fca00078e0210 */
[----:B------:R-:W-:-:S13]  /*15b0*/  ISETP.GT.U32.AND P1, PT, R20, R13, PT ;  /* 0x0000000d1400720c */ /* 0x000fda0003f24070 */
[-C--:B------:R-:W-:Y:S01]  /*15c0*/  @!P1 IADD3 R13, PT, PT, R13, -R20.reuse, RZ ;  /* 0x800000140d0d9210 */ /* 0x080fe20007ffe0ff */
[----:B------:R-:W-:Y:S01]  /*15d0*/  @!P1 VIADD R3, R3, 0x1 ;  /* 0x0000000103039836 */ /* 0x000fe20000000000 */
[----:B------:R-:W-:Y:S02]  /*15e0*/  ISETP.NE.AND P1, PT, R0, RZ, PT ;  /* 0x000000ff0000720c */ /* 0x000fe40003f25270 */
[----:B------:R-:W-:Y:S02]  /*15f0*/  ISETP.GE.U32.AND P0, PT, R13, R20, PT ;  /* 0x000000140d00720c */ /* 0x000fe40003f06070 */
[----:B------:R-:W-:-:S04]  /*1600*/  LOP3.LUT R13, R7, R0, RZ, 0x3c, !PT ;  /* 0x00000000070d7212 */ /* 0x000fc800078e3cff */
[----:B------:R-:W-:-:S07]  /*1610*/  ISETP.GE.AND P2, PT, R13, RZ, PT ;  /* 0x000000ff0d00720c */ /* 0x000fce0003f46270 */
[----:B------:R-:W-:-:S06]  /*1620*/  @P0 VIADD R3, R3, 0x1 ;  /* 0x0000000103030836 */ /* 0x000fcc0000000000 */
[----:B------:R-:W-:Y:S02]  /*1630*/  @!P2 IADD3 R3, PT, PT, -R3, RZ, RZ ;  /* 0x000000ff0303a210 */ /* 0x000fe40007ffe1ff */
[----:B------:R-:W-:-:S04]  /*1640*/  @!P1 LOP3.LUT R3, RZ, R0, RZ, 0x33, !PT ;  /* 0x00000000ff039212 */ /* 0x000fc800078e33ff */
[----:B------:R-:W-:-:S13]  /*1650*/  ISETP.GE.AND P0, PT, R3, RZ, PT ;  /* 0x000000ff0300720c */ /* 0x000fda0003f06270 */
[----:B------:R-:W-:Y:S05]  /*1660*/  @!P0 BRA `(.L_x_7) ;  /* 0x0000001000688947 */ /* 0x000fea0003800000 */
[----:B------:R-:W0:Y:S01]  /*1670*/  LDCU.64 UR6, c[0x0][0x398] ;  /* 0x00007300ff0677ac */ /* 0x000e220008000a00 */
[C---:B------:R-:W-:Y:S01]  /*1680*/  ISETP.GE.U32.AND P0, PT, R3.reuse, 0x3, PT ;  /* 0x000000030300780c */ /* 0x040fe20003f06070 */
[----:B------:R-:W-:Y:S02]  /*1690*/  VIADD R16, R3, 0x1 ;  /* 0x0000000103107836 */ /* 0x000fe40000000000 */
[----:B------:R-:W-:-:S03]  /*16a0*/  HFMA2 R13, -RZ, RZ, 0, 0 ;  /* 0x00000000ff0d7431 */ /* 0x000fc600000001ff */
[----:B------:R-:W-:Y:S01]  /*16b0*/  LOP3.LUT R19, R16, 0x3, RZ, 0xc0, !PT ;  /* 0x0000000310137812 */ /* 0x000fe200078ec0ff */
[----:B0-----:R-:W-:Y:S01]  /*16c0*/  UIADD3 UR5, UPT, UPT, UR5, -UR7, URZ ;  /* 0x8000000705057290 */ /* 0x001fe2000fffe0ff */
[----:B------:R-:W-:-:S05]  /*16d0*/  VIADD R3, R12, -UR6 ;  /* 0x800000060c037c36 */ /* 0x000fca0008000000 */
[----:B------:R-:W-:Y:S06]  /*16e0*/  @!P0 BRA `(.L_x_8) ;  /* 0x0000000c00548947 */ /* 0x000fec0003800000 */
[----:B------:R-:W0:Y:S01]  /*16f0*/  LDC.64 R14, c[0x0][0x380] ;  /* 0x0000e000ff0e7b82 */ /* 0x000e220000000a00 */
[----:B------:R-:W-:Y:S01]  /*1700*/  LOP3.LUT R13, R16, 0xfffffffc, RZ, 0xc0, !PT ;  /* 0xfffffffc100d7812 */ /* 0x000fe200078ec0ff */
[----:B------:R-:W1:Y:S01]  /*1710*/  LDCU.64 UR10, c[0x0][0x390] ;  /* 0x00007200ff0a77ac */ /* 0x000e620008000a00 */
[----:B------:R-:W-:-:S05]  /*1720*/  UMOV UR4, URZ ;  /* 0x000000ff00047c82 */ /* 0x000fca0008000000 */
.L_x_18:
[----:B-1----:R-:W-:Y:S01]  /*1730*/  IMAD R21, R0, UR4, R9 ;  /* 0x0000000400157c24 */ /* 0x002fe2000f8e0209 */
[----:B------:R-:W-:Y:S01]  /*1740*/  UIADD3 UR4, UPT, UPT, UR4, 0x4, URZ ;  /* 0x0000000404047890 */ /* 0x000fe2000fffe0ff */
[----:B------:R-:W-:Y:S03]  /*1750*/  BSSY.RECONVERGENT B0, `(.L_x_9) ;  /* 0x0000033000007945 */ /* 0x000fe60003800200 */
[----:B------:R-:W-:Y:S02]  /*1760*/  ISETP.GE.AND P0, PT, R21, R7, PT ;  /* 0x000000071500720c */ /* 0x000fe40003f06270 */
[----:B------:R-:W-:-:S11]  /*1770*/  ISETP.NE.AND P1, PT, R13, UR4, PT ;  /* 0x000000040d007c0c */ /* 0x000fd6000bf25270 */
[----:B0-234-:R-:W-:Y:S05]  /*1780*/  @P0 BRA `(.L_x_10) ;  /* 0x0000000000bc0947 */ /* 0x01dfea0003800000 */
[-C--:B------:R-:W-:Y:S02]  /*1790*/  IABS R20, R6.reuse ;  /* 0x0000000600147213 */ /* 0x080fe40000000000 */
[----:B------:R-:W-:Y:S02]  /*17a0*/  IABS R24, R21 ;  /* 0x0000001500187213 */ /* 0x000fe40000000000 */
[----:B------:R-:W2:Y:S01]  /*17b0*/  I2F.RP R22, R20 ;  /* 0x0000001400167306 */ /* 0x000ea20000209400 */
[----:B------:R-:W-:-:S07]  /*17c0*/  IABS R25, R6 ;  /* 0x0000000600197213 */ /* 0x000fce0000000000 */
[----:B--2---:R-:W2:Y:S02]  /*17d0*/  MUFU.RCP R22, R22 ;  /* 0x0000001600167308 */ /* 0x004ea40000001000 */
[----:B--2---:R-:W-:-:S06]  /*17e0*/  VIADD R16, R22, 0xffffffe ;  /* 0x0ffffffe16107836 */ /* 0x004fcc0000000000 */
[----:B------:R2:W3:Y:S02]  /*17f0*/  F2I.FTZ.U32.TRUNC.NTZ R17, R16 ;  /* 0x0000001000117305 */ /* 0x0004e4000021f000 */
[----:B--2---:R-:W-:Y:S01]  /*1800*/  MOV R16, RZ ;  /* 0x000000ff00107202 */ /* 0x004fe20000000f00 */
[----:B---3--:R-:W-:-:S04]  /*1810*/  IMAD.MOV R23, RZ, RZ, -R17 ;  /* 0x000000ffff177224 */ /* 0x008fc800078e0a11 */
[----:B------:R-:W-:-:S04]  /*1820*/  IMAD R23, R23, R20, RZ ;  /* 0x0000001417177224 */ /* 0x000fc800078e02ff */
[----:B------:R-:W-:Y:S01]  /*1830*/  IMAD.HI.U32 R17, R17, R23, R16 ;  /* 0x0000001711117227 */ /* 0x000fe200078e0010 */
[----:B------:R-:W-:-:S03]  /*1840*/  LOP3.LUT R16, R21, R6, RZ, 0x3c, !PT ;  /* 0x0000000615107212 */ /* 0x000fc600078e3cff */
[----:B------:R-:W-:Y:S01]  /*1850*/  IMAD.MOV R23, RZ, RZ, -R25 ;  /* 0x000000ffff177224 */ /* 0x000fe200078e0a19 */
[----:B------:R-:W-:Y:S01]  /*1860*/  ISETP.GE.AND P3, PT, R16, RZ, PT ;  /* 0x000000ff1000720c */ /* 0x000fe20003f66270 */
[----:B------:R-:W-:-:S04]  /*1870*/  IMAD.HI.U32 R17, R17, R24, RZ ;  /* 0x0000001811117227 */ /* 0x000fc800078e00ff */
[----:B------:R-:W-:-:S05]  /*1880*/  IMAD R23, R17, R23, R24 ;  /* 0x0000001711177224 */ /* 0x000fca00078e0218 */
[----:B------:R-:W-:-:S13]  /*1890*/  ISETP.GT.U32.AND P2, PT, R20, R23, PT ;  /* 0x000000171400720c */ /* 0x000fda0003f44070 */
[----:B------:R-:W-:Y:S01]  /*18a0*/  @!P2 IMAD.IADD R23, R23, 0x1, -R20 ;  /* 0x000000011717a824 */ /* 0x000fe200078e0a14 */
[----:B------:R-:W-:Y:S02]  /*18b0*/  @!P2 IADD3 R17, PT, PT, R17, 0x1, RZ ;  /* 0x000000011111a810 */ /* 0x000fe40007ffe0ff */
[----:B------:R-:W-:Y:S02]  /*18c0*/  ISETP.NE.AND P2, PT, R6, RZ, PT ;  /* 0x000000ff0600720c */ /* 0x000fe40003f45270 */
[----:B------:R-:W-:-:S13]  /*18d0*/  ISETP.GE.U32.AND P0, PT, R23, R20, PT ;  /* 0x000000141700720c */ /* 0x000fda0003f06070 */
[----:B------:R-:W-:-:S04]  /*18e0*/  @P0 VIADD R17, R17, 0x1 ;  /* 0x0000000111110836 */ /* 0x000fc80000000000 */
[----:B------:R-:W-:Y:S01]  /*18f0*/  @!P3 IMAD.MOV R17, RZ, RZ, -R17 ;  /* 0x000000ffff11b224 */ /* 0x000fe200078e0a11 */
[----:B------:R-:W-:-:S04]  /*1900*/  @!P2 LOP3.LUT R17, RZ, R6, RZ, 0x33, !PT ;  /* 0x00000006ff11a212 */ /* 0x000fc800078e33ff */
[C---:B------:R-:W-:Y:S01]  /*1910*/  IADD3 R16, PT, PT, -R17.reuse, RZ, RZ ;  /* 0x000000ff11107210 */ /* 0x040fe20007ffe1ff */
[----:B------:R-:W-:-:S04]  /*1920*/  VIADD R17, R17, UR5 ;  /* 0x0000000511117c36 */ /* 0x000fc80008000000 */
[----:B------:R-:W-:Y:S01]  /*1930*/  IMAD R16, R6, R16, R21 ;  /* 0x0000001006107224 */ /* 0x000fe200078e0215 */
[----:B-1----:R-:W-:-:S03]  /*1940*/  ISETP.GE.AND P0, PT, R17, UR10, PT ;  /* 0x0000000a11007c0c */ /* 0x002fc6000bf06270 */
[----:B------:R-:W-:-:S05]  /*1950*/  IMAD.IADD R16, R3, 0x1, R16 ;  /* 0x0000000103107824 */ /* 0x000fca00078e0210 */
[C---:B------:R-:W-:Y:S02]  /*1960*/  ISETP.GE.OR P0, PT, R16.reuse, UR11, P0 ;  /* 0x0000000b10007c0c */ /* 0x040fe40008706670 */
[----:B------:R-:W-:Y:S01]  /*1970*/  LOP3.LUT R20, R16, R17, RZ, 0xfc, !PT ;  /* 0x0000001110147212 */ /* 0x000fe200078efcff */
[----:B------:R-:W-:-:S03]  /*1980*/  IMAD R17, R17, UR11, R16 ;  /* 0x0000000b11117c24 */ /* 0x000fc6000f8e0210 */
[----:B------:R-:W-:-:S13]  /*1990*/  ISETP.LT.OR P0, PT, R20, RZ, P0 ;  /* 0x000000ff1400720c */ /* 0x000fda0000701670 */
[----:B------:R-:W-:Y:S05]  /*19a0*/  @P0 BRA `(.L_x_11) ;  /* 0x0000000000200947 */ /* 0x000fea0003800000 */
[----:B0-----:R-:W-:-:S06]  /*19b0*/  IMAD.WIDE R16, R17, 0x4, R14 ;  /* 0x0000000411107825 */ /* 0x001fcc00078e020e */
[----:B------:R-:W2:Y:S01]  /*19c0*/  LDG.E R16, desc[UR8][R16.64] ;  /* 0x0000000810107981 */ /* 0x000ea2000c1e1900 */
[----:B------:R-:W0:Y:S01]  /*19d0*/  S2UR UR7, SR_CgaCtaId ;  /* 0x00000000000779c3 */ /* 0x000e220000008800 */
[----:B------:R-:W-:Y:S02]  /*19e0*/  UMOV UR6, 0x400 ;  /* 0x0000040000067882 */ /* 0x000fe40000000000 */
[----:B0-----:R-:W-:-:S06]  /*19f0*/  ULEA UR6, UR7, UR6, 0x18 ;  /* 0x0000000607067291 */ /* 0x001fcc000f8ec0ff */
[----:B------:R-:W-:-:S05]  /*1a00*/  LEA R23, R21, UR6, 0x2 ;  /* 0x0000000615177c11 */ /* 0x000fca000f8e10ff */
[----:B--2---:R2:W-:Y:S01]  /*1a10*/  STS [R23], R16 ;  /* 0x0000001017007388 */ /* 0x0045e20000000800 */
[----:B------:R-:W-:Y:S05]  /*1a20*/  BRA `(.L_x_10) ;  /* 0x0000000000147947 */ /* 0x000fea0003800000 */
.L_x_11:
[----:B------:R-:W1:Y:S01]  /*1a30*/  S2UR UR7, SR_CgaCtaId ;  /* 0x00000000000779c3 */ /* 0x000e620000008800 */
[----:B------:R-:W-:Y:S02]  /*1a40*/  UMOV UR6, 0x400 ;  /* 0x0000040000067882 */ /* 0x000fe40000000000 */
[----:B-1----:R-:W-:-:S06]  /*1a50*/  ULEA UR6, UR7, UR6, 0x18 ;  /* 0x0000000607067291 */ /* 0x002fcc000f8ec0ff */
[----:B------:R-:W-:-:S05]  /*1a60*/  LEA R16, R21, UR6, 0x2 ;  /* 0x0000000615107c11 */ /* 0x000fca000f8e10ff */
[----:B------:R3:W-:Y:S02]  /*1a70*/  STS [R16], RZ ;  /* 0x000000ff10007388 */ /* 0x0007e40000000800 */
.L_x_10:
[----:B-1----:R-:W-:Y:S05]  /*1a80*/  BSYNC.RECONVERGENT B0 ;  /* 0x0000000000007941 */ /* 0x002fea0003800200 */
.L_x_9:
[C---:B------:R-:W-:Y:S01]  /*1a90*/  IADD3 R25, PT, PT, R0.reuse, R21, RZ ;  /* 0x0000001500197210 */ /* 0x040fe20007ffe0ff */
[----:B------:R-:W-:Y:S03]  /*1aa0*/  BSSY.RECONVERGENT B0, `(.L_x_12) ;  /* 0x0000035000007945 */ /* 0x000fe60003800200 */
[----:B------:R-:W-:Y:S01]  /*1ab0*/  ISETP.GE.AND P0, PT, R25, R7, PT ;  /* 0x000000071900720c */ /* 0x000fe20003f06270 */
[----:B--2---:R-:W-:-:S04]  /*1ac0*/  IMAD.IADD R23, R0, 0x1, R25 ;  /* 0x0000000100177824 */ /* 0x004fc800078e0219 */
[----:B------:R-:W-:Y:S01]  /*1ad0*/  IMAD.IADD R21, R0, 0x1, R23 ;  /* 0x0000000100157824 */ /* 0x000fe200078e0217 */
[----:B------:R-:W-:-:S04]  /*1ae0*/  ISETP.GE.AND P3, PT, R23, R7, PT ;  /* 0x000000071700720c */ /* 0x000fc80003f66270 */
[----:B------:R-:W-:-:S03]  /*1af0*/  ISETP.GE.AND P2, PT, R21, R7, PT ;  /* 0x000000071500720c */ /* 0x000fc60003f46270 */
[----:B------:R-:W-:Y:S10]  /*1b00*/  @P0 BRA `(.L_x_13) ;  /* 0x0000000000b80947 */ /* 0x000ff40003800000 */
[-C--:B------:R-:W-:Y:S02]  /*1b10*/  IABS R20, R6.reuse ;  /* 0x0000000600147213 */ /* 0x080fe40000000000 */
[----:B------:R-:W-:Y:S02]  /*1b20*/  IABS R26, R6 ;  /* 0x00000006001a7213 */ /* 0x000fe40000000000 */
[----:B------:R-:W1:Y:S08]  /*1b30*/  I2F.RP R22, R20 ;  /* 0x0000001400167306 */ /* 0x000e700000209400 */
[----:B-1----:R-:W3:Y:S02]  /*1b40*/  MUFU.RCP R22, R22 ;  /* 0x0000001600167308 */ /* 0x002ee40000001000 */
[----:B---3--:R-:W-:-:S02]  /*1b50*/  IADD3 R16, PT, PT, R22, 0xffffffe, RZ ;  /* 0x0ffffffe16107810 */ /* 0x008fc40007ffe0ff */
[----:B------:R-:W-:-:S04]  /*1b60*/  IADD3 R22, PT, PT, RZ, -R26, RZ ;  /* 0x8000001aff167210 */ /* 0x000fc80007ffe0ff */
[----:B------:R1:W2:Y:S02]  /*1b70*/  F2I.FTZ.U32.TRUNC.NTZ R17, R16 ;  /* 0x0000001000117305 */ /* 0x0002a4000021f000 */
[----:B-1----:R-:W-:Y:S02]  /*1b80*/  IMAD.MOV.U32 R16, RZ, RZ, RZ ;  /* 0x000000ffff107224 */ /* 0x002fe400078e00ff */
[----:B--2---:R-:W-:-:S04]  /*1b90*/  IMAD.MOV R27, RZ, RZ, -R17 ;  /* 0x000000ffff1b7224 */ /* 0x004fc800078e0a11 */
[----:B------:R-:W-:-:S04]  /*1ba0*/  IMAD R27, R27, R20, RZ ;  /* 0x000000141b1b7224 */ /* 0x000fc800078e02ff */
[----:B------:R-:W-:Y:S01]  /*1bb0*/  IMAD.HI.U32 R24, R17, R27, R16 ;  /* 0x0000001b11187227 */ /* 0x000fe200078e0010 */
[----:B------:R-:W-:-:S05]  /*1bc0*/  IABS R17, R25 ;  /* 0x0000001900117213 */ /* 0x000fca0000000000 */
[----:B------:R-:W-:-:S04]  /*1bd0*/  IMAD.HI.U32 R16, R24, R17, RZ ;  /* 0x0000001118107227 */ /* 0x000fc800078e00ff */
[----:B------:R-:W-:-:S05]  /*1be0*/  IMAD R17, R16, R22, R17 ;  /* 0x0000001610117224 */ /* 0x000fca00078e0211 */
[----:B------:R-:W-:-:S13]  /*1bf0*/  ISETP.GT.U32.AND P4, PT, R20, R17, PT ;  /* 0x000000111400720c */ /* 0x000fda0003f84070 */
[----:B------:R-:W-:Y:S02]  /*1c00*/  @!P4 IMAD.IADD R17, R17, 0x1, -R20 ;  /* 0x000000011111c824 */ /* 0x000fe400078e0a14 */
[----:B------:R-:W-:Y:S01]  /*1c10*/  @!P4 VIADD R16, R16, 0x1 ;  /* 0x000000011010c836 */ /* 0x000fe20000000000 */
[----:B------:R-:W-:Y:S02]  /*1c20*/  ISETP.NE.AND P4, PT, R6, RZ, PT ;  /* 0x000000ff0600720c */ /* 0x000fe40003f85270 */
[----:B------:R-:W-:Y:S02]  /*1c30*/  ISETP.GE.U32.AND P0, PT, R17, R20, PT ;  /* 0x000000141100720c */ /* 0x000fe40003f06070 */
[----:B------:R-:W-:-:S04]  /*1c40*/  LOP3.LUT R17, R25, R6, RZ, 0x3c, !PT ;  /* 0x0000000619117212 */ /* 0x000fc800078e3cff */
[----:B------:R-:W-:-:S07]  /*1c50*/  ISETP.GE.AND P5, PT, R17, RZ, PT ;  /* 0x000000ff1100720c */ /* 0x000fce0003fa6270 */
[----:B------:R-:W-:-:S06]  /*1c60*/  @P0 IADD3 R16, PT, PT, R16, 0x1, RZ ;  /* 0x0000000110100810 */ /* 0x000fcc0007ffe0ff */
[----:B------:R-:W-:Y:S01]  /*1c70*/  @!P5 IMAD.MOV R16, RZ, RZ, -R16 ;  /* 0x000000ffff10d224 */ /* 0x000fe200078e0a10 */
[----:B------:R-:W-:-:S04]  /*1c80*/  @!P4 LOP3.LUT R16, RZ, R6, RZ, 0x33, !PT ;  /* 0x00000006ff10c212 */ /* 0x000fc800078e33ff */
[----:B------:R-:W-:Y:S01]  /*1c90*/  IADD3 R17, PT, PT, R16, UR5, RZ ;  /* 0x0000000510117c10 */ /* 0x000fe2000fffe0ff */
[----:B------:R-:W-:-:S03]  /*1ca0*/  IMAD.MOV R20, RZ, RZ, -R16 ;  /* 0x000000ffff147224 */ /* 0x000fc600078e0a10 */
[----:B------:R-:W-:Y:S01]  /*1cb0*/  ISETP.GE.AND P0, PT, R17, UR10, PT ;  /* 0x0000000a11007c0c */ /* 0x000fe2000bf06270 */
[----:B------:R-:W-:-:S04]  /*1cc0*/  IMAD R16, R6, R20, R25 ;  /* 0x0000001406107224 */ /* 0x000fc800078e0219 */
[----:B------:R-:W-:-:S05]  /*1cd0*/  IMAD.IADD R16, R3, 0x1, R16 ;  /* 0x0000000103107824 */ /* 0x000fca00078e0210 */
[C---:B------:R-:W-:Y:S02]  /*1ce0*/  ISETP.LT.AND P0, PT, R16.reuse, UR11, !P0 ;  /* 0x0000000b10007c0c */ /* 0x040fe4000c701270 */
[----:B------:R-:W-:Y:S01]  /*1cf0*/  LOP3.LUT R20, R16, R17, RZ, 0xfc, !PT ;  /* 0x0000001110147212 */ /* 0x000fe200078efcff */
[----:B------:R-:W-:-:S03]  /*1d00*/  IMAD R17, R17, UR11, R16 ;  /* 0x0000000b11117c24 */ /* 0x000fc6000f8e0210 */
[----:B------:R-:W-:-:S13]  /*1d10*/  ISETP.GT.AND P0, PT, R20, -0x1, P0 ;  /* 0xffffffff1400780c */ /* 0x000fda0000704270 */
[----:B------:R-:W1:Y:S01]  /*1d20*/  @!P0 S2R R27, SR_CgaCtaId ;  /* 0x00000000001b8919 */ /* 0x000e620000008800 */
[----:B------:R-:W-:-:S04]  /*1d30*/  @!P0 MOV R20, 0x400 ;  /* 0x0000040000148802 */ /* 0x000fc80000000f00 */
[----:B-1----:R-:W-:-:S05]  /*1d40*/  @!P0 LEA R20, R27, R20, 0x18 ;  /* 0x000000141b148211 */ /* 0x002fca00078ec0ff */
[----:B------:R-:W-:-:S05]  /*1d50*/  @!P0 IMAD R20, R25, 0x4, R20 ;  /* 0x0000000419148824 */ /* 0x000fca00078e0214 */
[----:B------:R1:W-:Y:S01]  /*1d60*/  @!P0 STS [R20], RZ ;  /* 0x000000ff14008388 */ /* 0x0003e20000000800 */
[----:B------:R-:W-:Y:S05]  /*1d70*/  @!P0 BRA `(.L_x_13) ;  /* 0x00000000001c8947 */ /* 0x000fea0003800000 */
[----:B0-----:R-:W-:-:S06]  /*1d80*/  IMAD.WIDE R16, R17, 0x4, R14 ;  /* 0x0000000411107825 */ /* 0x001fcc00078e020e */
[----:B------:R-:W2:Y:S01]  /*1d90*/  LDG.E R16, desc[UR8][R16.64] ;  /* 0x0000000810107981 */ /* 0x000ea2000c1e1900 */
[----:B------:R-:W0:Y:S01]  /*1da0*/  S2UR UR7, SR_CgaCtaId ;  /* 0x00000000000779c3 */ /* 0x000e220000008800 */
[----:B------:R-:W-:Y:S02]  /*1db0*/  UMOV UR6, 0x400 ;  /* 0x0000040000067882 */ /* 0x000fe40000000000 */
[----:B0-----:R-:W-:-:S06]  /*1dc0*/  ULEA UR6, UR7, UR6, 0x18 ;  /* 0x0000000607067291 */ /* 0x001fcc000f8ec0ff */
[----:B------:R-:W-:-:S05]  /*1dd0*/  LEA R25, R25, UR6, 0x2 ;  /* 0x0000000619197c11 */ /* 0x000fca000f8e10ff */
[----:B--2---:R2:W-:Y:S02]  /*1de0*/  STS [R25], R16 ;  /* 0x0000001019007388 */ /* 0x0045e40000000800 */
.L_x_13:
[----:B------:R-:W-:Y:S05]  /*1df0*/  BSYNC.RECONVERGENT B0 ;  /* 0x0000000000007941 */ /* 0x000fea0003800200 */
.L_x_12:
[----:B------:R-:W-:Y:S04]  /*1e00*/  BSSY.RECONVERGENT B0, `(.L_x_14) ;  /* 0x0000030000007945 */ /* 0x000fe80003800200 */
[----:B------:R-:W-:Y:S05]  /*1e10*/  @P3 BRA `(.L_x_15) ;  /* 0x0000000000b83947 */ /* 0x000fea0003800000 */
[----:B-1----:R-:W-:-:S04]  /*1e20*/  IABS R20, R6 ;  /* 0x0000000600147213 */ /* 0x002fc80000000000 */
[----:B------:R-:W1:Y:S08]  /*1e30*/  I2F.RP R22, R20 ;  /* 0x0000001400167306 */ /* 0x000e700000209400 */
[----:B-1----:R-:W2:Y:S02]  /*1e40*/  MUFU.RCP R22, R22 ;  /* 0x0000001600167308 */ /* 0x002ea40000001000 */
[----:B--23--:R-:W-:-:S06]  /*1e50*/  IADD3 R16, PT, PT, R22, 0xffffffe, RZ ;  /* 0x0ffffffe16107810 */ /* 0x00cfcc0007ffe0ff */
[----:B------:R1:W2:Y:S02]  /*1e60*/  F2I.FTZ.U32.TRUNC.NTZ R17, R16 ;  /* 0x0000001000117305 */ /* 0x0002a4000021f000 */
[----:B-1----:R-:W-:Y:S02]  /*1e70*/  IMAD.MOV.U32 R16, RZ, RZ, RZ ;  /* 0x000000ffff107224 */ /* 0x002fe400078e00ff */
[----:B--2---:R-:W-:-:S04]  /*1e80*/  IMAD.MOV R25, RZ, RZ, -R17 ;  /* 0x000000ffff197224 */ /* 0x004fc800078e0a11 */
[----:B------:R-:W-:-:S04]  /*1e90*/  IMAD R25, R25, R20, RZ ;  /* 0x0000001419197224 */ /* 0x000fc800078e02ff */
[----:B------:R-:W-:Y:S01]  /*1ea0*/  IMAD.HI.U32 R24, R17, R25, R16 ;  /* 0x0000001911187227 */ /* 0x000fe200078e0010 */
[----:B------:R-:W-:Y:S02]  /*1eb0*/  IABS R17, R23 ;  /* 0x0000001700117213 */ /* 0x000fe40000000000 */
[----:B------:R-:W-:-:S03]  /*1ec0*/  IABS R25, R6 ;  /* 0x0000000600197213 */ /* 0x000fc60000000000 */
[----:B------:R-:W-:Y:S01]  /*1ed0*/  IMAD.HI.U32 R16, R24, R17, RZ ;  /* 0x0000001118107227 */ /* 0x000fe200078e00ff */
[----:B------:R-:W-:-:S05]  /*1ee0*/  IADD3 R22, PT, PT, RZ, -R25, RZ ;  /* 0x80000019ff167210 */ /* 0x000fca0007ffe0ff */
        /* <DEDUP_REMOVED lines=33> */
.L_x_15:
[----:B------:R-:W-:Y:S05]  /*2100*/  BSYNC.RECONVERGENT B0 ;  /* 0x0000000000007941 */ /* 0x000fea0003800200 */
.L_x_14:
[----:B------:R-:W-:Y:S04]  /*2110*/  BSSY.RECONVERGENT B0, `(.L_x_16) ;  /* 0x0000031000007945 */ /* 0x000fe80003800200 */
[----:B------:R-:W-:Y:S05]  /*2120*/  @P2 BRA `(.L_x_17) ;  /* 0x0000000000bc2947 */ /* 0x000fea0003800000 */
[-C--:B-1--4-:R-:W-:Y:S02]  /*2130*/  IABS R20, R6.reuse ;  /* 0x0000000600147213 */ /* 0x092fe40000000000 */
[----:B--2---:R-:W-:Y:S02]  /*2140*/  IABS R25, R21 ;  /* 0x0000001500197213 */ /* 0x004fe40000000000 */
[----:B------:R-:W1:Y:S01]  /*2150*/  I2F.RP R22, R20 ;  /* 0x0000001400167306 */ /* 0x000e620000209400 */
[----:B------:R-:W-:-:S07]  /*2160*/  IABS R26, R6 ;  /* 0x00000006001a7213 */ /* 0x000fce0000000000 */
[----:B-1----:R-:W0:Y:S02]  /*2170*/  MUFU.RCP R22, R22 ;  /* 0x0000001600167308 */ /* 0x002e240000001000 */
[----:B0--3--:R-:W-:Y:S01]  /*2180*/  IADD3 R16, PT, PT, R22, 0xffffffe, RZ ;  /* 0x0ffffffe16107810 */ /* 0x009fe20007ffe0ff */
[----:B------:R-:W-:-:S05]  /*2190*/  IMAD.MOV R22, RZ, RZ, -R26 ;  /* 0x000000ffff167224 */ /* 0x000fca00078e0a1a */
[----:B------:R0:W1:Y:S02]  /*21a0*/  F2I.FTZ.U32.TRUNC.NTZ R17, R16 ;  /* 0x0000001000117305 */ /* 0x000064000021f000 */
[----:B0-----:R-:W-:Y:S02]  /*21b0*/  IMAD.MOV.U32 R16, RZ, RZ, RZ ;  /* 0x000000ffff107224 */ /* 0x001fe400078e00ff */
[----:B-1----:R-:W-:-:S04]  /*21c0*/  IMAD.MOV R23, RZ, RZ, -R17 ;  /* 0x000000ffff177224 */ /* 0x002fc800078e0a11 */
[----:B------:R-:W-:-:S04]  /*21d0*/  IMAD R23, R23, R20, RZ ;  /* 0x0000001417177224 */ /* 0x000fc800078e02ff */
[----:B------:R-:W-:Y:S01]  /*21e0*/  IMAD.HI.U32 R24, R17, R23, R16 ;  /* 0x0000001711187227 */ /* 0x000fe200078e0010 */
[----:B------:R-:W-:-:S05]  /*21f0*/  MOV R17, R25 ;  /* 0x0000001900117202 */ /* 0x000fca0000000f00 */
[----:B------:R-:W-:-:S04]  /*2200*/  IMAD.HI.U32 R16, R24, R17, RZ ;  /* 0x0000001118107227 */ /* 0x000fc800078e00ff */
[----:B------:R-:W-:-:S05]  /*2210*/  IMAD R17, R16, R22, R17 ;  /* 0x0000001610117224 */ /* 0x000fca00078e0211 */
[----:B------:R-:W-:-:S13]  /*2220*/  ISETP.GT.U32.AND P2, PT, R20, R17, PT ;  /* 0x000000111400720c */ /* 0x000fda0003f44070 */
[----:B------:R-:W-:Y:S01]  /*2230*/  @!P2 IMAD.IADD R17, R17, 0x1, -R20 ;  /* 0x000000011111a824 */ /* 0x000fe200078e0a14 */
[----:B------:R-:W-:Y:S02]  /*2240*/  @!P2 IADD3 R16, PT, PT, R16, 0x1, RZ ;  /* 0x000000011010a810 */ /* 0x000fe40007ffe0ff */
[----:B------:R-:W-:Y:S02]  /*2250*/  ISETP.NE.AND P2, PT, R6, RZ, PT ;  /* 0x000000ff0600720c */ /* 0x000fe40003f45270 */
[----:B------:R-:W-:Y:S02]  /*2260*/  ISETP.GE.U32.AND P0, PT, R17, R20, PT ;  /* 0x000000141100720c */ /* 0x000fe40003f06070 */
[----:B------:R-:W-:-:S04]  /*2270*/  LOP3.LUT R17, R21, R6, RZ, 0x3c, !PT ;  /* 0x0000000615117212 */ /* 0x000fc800078e3cff */
[----:B------:R-:W-:-:S07]  /*2280*/  ISETP.GE.AND P3, PT, R17, RZ, PT ;  /* 0x000000ff1100720c */ /* 0x000fce0003f66270 */
[----:B------:R-:W-:-:S06]  /*2290*/  @P0 VIADD R16, R16, 0x1 ;  /* 0x0000000110100836 */ /* 0x000fcc0000000000 */
[----:B------:R-:W-:Y:S01]  /*22a0*/  @!P3 IMAD.MOV R16, RZ, RZ, -R16 ;  /* 0x000000ffff10b224 */ /* 0x000fe200078e0a10 */
[----:B------:R-:W-:-:S04]  /*22b0*/  @!P2 LOP3.LUT R16, RZ, R6, RZ, 0x33, !PT ;  /* 0x00000006ff10a212 */ /* 0x000fc800078e33ff */
[C---:B------:R-:W-:Y:S01]  /*22c0*/  IADD3 R20, PT, PT, -R16.reuse, RZ, RZ ;  /* 0x000000ff10147210 */ /* 0x040fe20007ffe1ff */
[----:B------:R-:W-:-:S04]  /*22d0*/  VIADD R17, R16, UR5 ;  /* 0x0000000510117c36 */ /* 0x000fc80008000000 */
[----:B------:R-:W-:Y:S01]  /*22e0*/  IMAD R16, R6, R20, R21 ;  /* 0x0000001406107224 */ /* 0x000fe200078e0215 */
[----:B------:R-:W-:-:S03]  /*22f0*/  ISETP.GE.AND P0, PT, R17, UR10, PT ;  /* 0x0000000a11007c0c */ /* 0x000fc6000bf06270 */
[----:B------:R-:W-:-:S05]  /*2300*/  IMAD.IADD R16, R3, 0x1, R16 ;  /* 0x0000000103107824 */ /* 0x000fca00078e0210 */
[C---:B------:R-:W-:Y:S02]  /*2310*/  ISETP.LT.AND P0, PT, R16.reuse, UR11, !P0 ;  /* 0x0000000b10007c0c */ /* 0x040fe4000c701270 */
[----:B------:R-:W-:Y:S01]  /*2320*/  LOP3.LUT R20, R16, R17, RZ, 0xfc, !PT ;  /* 0x0000001110147212 */ /* 0x000fe200078efcff */
[----:B------:R-:W-:-:S03]  /*2330*/  IMAD R17, R17, UR11, R16 ;  /* 0x0000000b11117c24 */ /* 0x000fc6000f8e0210 */
[----:B------:R-:W-:-:S13]  /*2340*/  ISETP.GT.AND P0, PT, R20, -0x1, P0 ;  /* 0xffffffff1400780c */ /* 0x000fda0000704270 */
[----:B------:R-:W0:Y:S01]  /*2350*/  @!P0 S2R R23, SR_CgaCtaId ;  /* 0x0000000000178919 */ /* 0x000e220000008800 */
[----:B------:R-:W-:-:S04]  /*2360*/  @!P0 MOV R20, 0x400 ;  /* 0x0000040000148802 */ /* 0x000fc80000000f00 */
[----:B0-----:R-:W-:-:S04]  /*2370*/  @!P0 LEA R20, R23, R20, 0x18 ;  /* 0x0000001417148211 */ /* 0x001fc800078ec0ff */
[----:B------:R-:W-:-:S05]  /*2380*/  @!P0 LEA R20, R21, R20, 0x2 ;  /* 0x0000001415148211 */ /* 0x000fca00078e10ff */
[----:B------:R0:W-:Y:S01]  /*2390*/  @!P0 STS [R20], RZ ;  /* 0x000000ff14008388 */ /* 0x0001e20000000800 */
[----:B------:R-:W-:Y:S05]  /*23a0*/  @!P0 BRA `(.L_x_17) ;  /* 0x00000000001c8947 */ /* 0x000fea0003800000 */
[----:B------:R-:W-:-:S06]  /*23b0*/  IMAD.WIDE R16, R17, 0x4, R14 ;  /* 0x0000000411107825 */ /* 0x000fcc00078e020e */
[----:B------:R-:W2:Y:S01]  /*23c0*/  LDG.E R16, desc[UR8][R16.64] ;  /* 0x0000000810107981 */ /* 0x000ea2000c1e1900 */
[----:B------:R-:W1:Y:S01]  /*23d0*/  S2UR UR7, SR_CgaCtaId ;  /* 0x00000000000779c3 */ /* 0x000e620000008800 */
[----:B------:R-:W-:Y:S02]  /*23e0*/  UMOV UR6, 0x400 ;  /* 0x0000040000067882 */ /* 0x000fe40000000000 */
[----:B-1----:R-:W-:-:S06]  /*23f0*/  ULEA UR6, UR7, UR6, 0x18 ;  /* 0x0000000607067291 */ /* 0x002fcc000f8ec0ff */
[----:B------:R-:W-:-:S05]  /*2400*/  LEA R21, R21, UR6, 0x2 ;  /* 0x0000000615157c11 */ /* 0x000fca000f8e10ff */
[----:B--2---:R1:W-:Y:S02]  /*2410*/  STS [R21], R16 ;  /* 0x0000001015007388 */ /* 0x0043e40000000800 */
.L_x_17:
[----:B------:R-:W-:Y:S05]  /*2420*/  BSYNC.RECONVERGENT B0 ;  /* 0x0000000000007941 */ /* 0x000fea0003800200 */
.L_x_16:
[----:B------:R-:W-:Y:S05]  /*2430*/  @P1 BRA `(.L_x_18) ;  /* 0xfffffff000bc1947 */ /* 0x000fea000383ffff */
.L_x_8:
[----:B------:R-:W-:-:S13]  /*2440*/  ISETP.NE.AND P0, PT, R19, RZ, PT ;  /* 0x000000ff1300720c */ /* 0x000fda0003f05270 */
[----:B------:R-:W-:Y:S05]  /*2450*/  @!P0 BRA `(.L_x_7) ;  /* 0x0000000000ec8947 */ /* 0x000fea0003800000 */
[----:B0123--:R-:W0:Y:S01]  /*2460*/  LDC.64 R16, c[0x0][0x380] ;  /* 0x0000e000ff107b82 */ /* 0x00fe220000000a00 */
[----:B------:R-:W1:Y:S01]  /*2470*/  LDCU.64 UR10, c[0x0][0x390] ;  /* 0x00007200ff0a77ac */ /* 0x000e620008000a00 */
[----:B------:R-:W-:-:S05]  /*2480*/  UMOV UR4, URZ ;  /* 0x000000ff00047c82 */ /* 0x000fca0008000000 */
.L_x_21:
[----:B---3--:R-:W-:Y:S01]  /*2490*/  IMAD R21, R0, R13, R9 ;  /* 0x0000000d00157224 */ /* 0x008fe200078e0209 */
[----:B------:R-:W-:Y:S01]  /*24a0*/  UIADD3 UR4, UPT, UPT, UR4, 0x1, URZ ;  /* 0x0000000104047890 */ /* 0x000fe2000fffe0ff */
[----:B------:R-:W-:Y:S03]  /*24b0*/  BSSY.RECONVERGENT B0, `(.L_x_19) ;  /* 0x0000033000007945 */ /* 0x000fe60003800200 */
[----:B------:R-:W-:Y:S02]  /*24c0*/  ISETP.GE.AND P0, PT, R21, R7, PT ;  /* 0x000000071500720c */ /* 0x000fe40003f06270 */
[----:B------:R-:W-:-:S11]  /*24d0*/  ISETP.NE.AND P1, PT, R19, UR4, PT ;  /* 0x0000000413007c0c */ /* 0x000fd6000bf25270 */
[----:B--2---:R-:W-:Y:S05]  /*24e0*/  @P0 BRA `(.L_x_20) ;  /* 0x0000000000bc0947 */ /* 0x004fea0003800000 */
[-C--:B----4-:R-:W-:Y:S02]  /*24f0*/  IABS R20, R6.reuse ;  /* 0x0000000600147213 */ /* 0x090fe40000000000 */
[----:B------:R-:W-:Y:S02]  /*2500*/  IABS R25, R21 ;  /* 0x0000001500197213 */ /* 0x000fe40000000000 */
[----:B------:R-:W2:Y:S01]  /*2510*/  I2F.RP R22, R20 ;  /* 0x0000001400167306 */ /* 0x000ea20000209400 */
[----:B------:R-:W-:-:S07]  /*2520*/  IABS R26, R6 ;  /* 0x00000006001a7213 */ /* 0x000fce0000000000 */
[----:B--2---:R-:W2:Y:S02]  /*2530*/  MUFU.RCP R22, R22 ;  /* 0x0000001600167308 */ /* 0x004ea40000001000 */
[----:B--2---:R-:W-:Y:S02]  /*2540*/  VIADD R14, R22, 0xffffffe ;  /* 0x0ffffffe160e7836 */ /* 0x004fe40000000000 */
[----:B------:R-:W-:-:S04]  /*2550*/  IMAD.MOV R22, RZ, RZ, -R26 ;  /* 0x000000ffff167224 */ /* 0x000fc800078e0a1a */
[----:B------:R2:W3:Y:S02]  /*2560*/  F2I.FTZ.U32.TRUNC.NTZ R15, R14 ;  /* 0x0000000e000f7305 */ /* 0x0004e4000021f000 */
[----:B--2---:R-:W-:Y:S02]  /*2570*/  HFMA2 R14, -RZ, RZ, 0, 0 ;  /* 0x00000000ff0e7431 */ /* 0x004fe400000001ff */
[----:B---3--:R-:W-:-:S04]  /*2580*/  IMAD.MOV R23, RZ, RZ, -R15 ;  /* 0x000000ffff177224 */ /* 0x008fc800078e0a0f */
[----:B------:R-:W-:-:S04]  /*2590*/  IMAD R23, R23, R20, RZ ;  /* 0x0000001417177224 */ /* 0x000fc800078e02ff */
[----:B------:R-:W-:-:S04]  /*25a0*/  IMAD.HI.U32 R24, R15, R23, R14 ;  /* 0x000000170f187227 */ /* 0x000fc800078e000e */
[----:B------:R-:W-:-:S04]  /*25b0*/  IMAD.MOV.U32 R15, RZ, RZ, R25 ;  /* 0x000000ffff0f7224 */ /* 0x000fc800078e0019 */
        /* <DEDUP_REMOVED lines=11> */
[----:B------:R-:W-:-:S05]  /*2670*/  @!P2 LOP3.LUT R14, RZ, R6, RZ, 0x33, !PT ;  /* 0x00000006ff0ea212 */ /* 0x000fca00078e33ff */
[----:B------:R-:W-:Y:S02]  /*2680*/  IMAD.MOV R20, RZ, RZ, -R14 ;  /* 0x000000ffff147224 */ /* 0x000fe400078e0a0e */
[----:B------:R-:W-:Y:S02]  /*2690*/  VIADD R15, R14, UR5 ;  /* 0x000000050e0f7c36 */ /* 0x000fe40008000000 */
[----:B------:R-:W-:-:S03]  /*26a0*/  IMAD R14, R6, R20, R21 ;  /* 0x00000014060e7224 */ /* 0x000fc600078e0215 */
[----:B-1----:R-:W-:Y:S02]  /*26b0*/  ISETP.GE.AND P0, PT, R15, UR10, PT ;  /* 0x0000000a0f007c0c */ /* 0x002fe4000bf06270 */
[----:B------:R-:W-:-:S04]  /*26c0*/  IADD3 R14, PT, PT, R3, R14, RZ ;  /* 0x0000000e030e7210 */ /* 0x000fc80007ffe0ff */
        /* <DEDUP_REMOVED lines=11> */
[----:B------:R-:W3:Y:S01]  /*2780*/  LDG.E R14, desc[UR8][R14.64] ;  /* 0x000000080e0e7981 */ /* 0x000ee2000c1e1900 */
[----:B------:R-:W0:Y:S01]  /*2790*/  S2UR UR7, SR_CgaCtaId ;  /* 0x00000000000779c3 */ /* 0x000e220000008800 */
[----:B------:R-:W-:Y:S02]  /*27a0*/  UMOV UR6, 0x400 ;  /* 0x0000040000067882 */ /* 0x000fe40000000000 */
[----:B0-----:R-:W-:-:S06]  /*27b0*/  ULEA UR6, UR7, UR6, 0x18 ;  /* 0x0000000607067291 */ /* 0x001fcc000f8ec0ff */
[----:B------:R-:W-:-:S05]  /*27c0*/  LEA R21, R21, UR6, 0x2 ;  /* 0x0000000615157c11 */ /* 0x000fca000f8e10ff */
[----:B---3--:R3:W-:Y:S02]  /*27d0*/  STS [R21], R14 ;  /* 0x0000000e15007388 */ /* 0x0087e40000000800 */
.L_x_20:
[----:B-1----:R-:W-:Y:S05]  /*27e0*/  BSYNC.RECONVERGENT B0 ;  /* 0x0000000000007941 */ /* 0x002fea0003800200 */
.L_x_19:
[----:B------:R-:W-:Y:S01]  /*27f0*/  VIADD R13, R13, 0x1 ;  /* 0x000000010d0d7836 */ /* 0x000fe20000000000 */
[----:B------:R-:W-:Y:S06]  /*2800*/  @P1 BRA `(.L_x_21) ;  /* 0xfffffffc00201947 */ /* 0x000fec000383ffff */
.L_x_7:
[----:B0--3--:R-:W0:Y:S01]  /*2810*/  LDC.64 R14, c[0x0][0x398] ;  /* 0x0000e600ff0e7b82 */ /* 0x009e220000000a00 */
[----:B------:R-:W-:Y:S01]  /*2820*/  IMAD.MOV.U32 R7, RZ, RZ, RZ ;  /* 0x000000ffff077224 */ /* 0x000fe200078e00ff */
[----:B0-----:R-:W-:Y:S01]  /*2830*/  IADD3 R3, PT, PT, -R14, RZ, RZ ;  /* 0x000000ff0e037210 */ /* 0x001fe20007ffe1ff */
[----:B-12---:R-:W-:-:S05]  /*2840*/  IMAD.MOV R16, RZ, RZ, -R15 ;  /* 0x000000ffff107224 */ /* 0x006fca00078e0a0f */
[----:B------:R-:W-:Y:S01]  /*2850*/  BAR.SYNC.DEFER_BLOCKING 0x0 ;  /* 0x0000000000007b1d */ /* 0x000fe20000010000 */
[----:B------:R-:W-:-:S04]  /*2860*/  ISETP.GE.AND P0, PT, R14, R3, PT ;  /* 0x000000030e00720c */ /* 0x000fc80003f06270 */
[----:B------:R-:W-:-:S13]  /*2870*/  ISETP.LT.OR P0, PT, R15, R16, !P0 ;  /* 0x000000100f00720c */ /* 0x000fda0004701670 */
[----:B------:R-:W-:Y:S05]  /*2880*/  @P0 BRA `(.L_x_22) ;  /* 0x0000000400940947 */ /* 0x000fea0003800000 */
[----:B------:R-:W0:Y:S01]  /*2890*/  S2R R7, SR_CgaCtaId ;  /* 0x0000000000077919 */ /* 0x000e220000008800 */
[----:B------:R-:W-:Y:S01]  /*28a0*/  MOV R0, 0x400 ;  /* 0x0000040000007802 */ /* 0x000fe20000000f00 */
[----:B------:R-:W-:Y:S01]  /*28b0*/  IMAD.IADD R9, R5, 0x1, R14 ;  /* 0x0000000105097824 */ /* 0x000fe200078e020e */
[----:B------:R-:W-:Y:S01]  /*28c0*/  IADD3 R11, PT, PT, R8, R11, RZ ;  /* 0x0000000b080b7210 */ /* 0x000fe20007ffe0ff */
[----:B------:R-:W-:Y:S02]  /*28d0*/  IMAD.IADD R15, R4, 0x1, R15 ;  /* 0x00000001040f7824 */ /* 0x000fe400078e020f */
[----:B------:R-:W-:Y:S01]  /*28e0*/  IMAD.MOV.U32 R8, RZ, RZ, R16 ;  /* 0x000000ffff087224 */ /* 0x000fe200078e0010 */
[C---:B------:R-:W-:Y:S02]  /*28f0*/  LEA R11, R14.reuse, R11, 0x3 ;  /* 0x0000000b0e0b7211 */ /* 0x040fe400078e18ff */
[----:B------:R-:W-:Y:S02]  /*2900*/  LEA R14, R14, 0x1, 0x1 ;  /* 0x000000010e0e7811 */ /* 0x000fe400078e08ff */
[----:B0-----:R-:W-:-:S02]  /*2910*/  LEA R0, R7, R0, 0x18 ;  /* 0x0000000007007211 */ /* 0x001fc400078ec0ff */
[----:B------:R-:W-:Y:S02]  /*2920*/  MOV R7, RZ ;  /* 0x000000ff00077202 */ /* 0x000fe40000000f00 */
[--C-:B------:R-:W-:Y:S01]  /*2930*/  IADD3 R11, PT, PT, R11, 0x100, R0.reuse ;  /* 0x000001000b0b7810 */ /* 0x100fe20007ffe000 */
[----:B------:R-:W-:-:S04]  /*2940*/  IMAD R13, R5, 0x4, R0 ;  /* 0x00000004050d7824 */ /* 0x000fc800078e0200 */
[----:B------:R-:W-:-:S07]  /*2950*/  VIADD R13, R13, 0x10 ;  /* 0x000000100d0d7836 */ /* 0x000fce0000000000 */
.L_x_27:
[----:B------:R-:W0:Y:S01]  /*2960*/  LDCU.64 UR4, c[0x0][0x398] ;  /* 0x00007300ff0477ac */ /* 0x000e220008000a00 */
[C---:B------:R-:W-:Y:S01]  /*2970*/  ISETP.GE.U32.AND P0, PT, R2.reuse, 0x7, PT ;  /* 0x000000070200780c */ /* 0x040fe20003f06070 */
[----:B------:R-:W-:Y:S01]  /*2980*/  IMAD.IADD R19, R15, 0x1, R8 ;  /* 0x000000010f137824 */ /* 0x000fe200078e0208 */
[----:B------:R-:W-:-:S04]  /*2990*/  LOP3.LUT R16, R2, 0x6, RZ, 0xc0, !PT ;  /* 0x0000000602107812 */ /* 0x000fc800078ec0ff */
[----:B------:R-:W-:Y:S02]  /*29a0*/  ISETP.GE.U32.AND P1, PT, R16, 0x3, PT ;  /* 0x000000031000780c */ /* 0x000fe40003f26070 */
[----:B------:R-:W-:Y:S01]  /*29b0*/  MOV R16, R3 ;  /* 0x0000000300107202 */ /* 0x000fe20000000f00 */
[----:B0-----:R-:W-:Y:S01]  /*29c0*/  ULOP3.LUT UP0, URZ, UR4, 0x1, URZ, 0xc0, !UPT ;  /* 0x0000000104ff7892 */ /* 0x001fe2000f80c0ff */
[----:B------:R-:W-:-:S03]  /*29d0*/  IADD3 R17, PT, PT, -R8, UR5, RZ ;  /* 0x0000000508117c10 */ /* 0x000fc6000fffe1ff */
[----:B------:R-:W-:Y:S07]  /*29e0*/  @!P0 BRA `(.L_x_23) ;  /* 0x0000000000948947 */ /* 0x000fee0003800000 */
[----:B------:R-:W-:Y:S01]  /*29f0*/  IMAD R24, R17, R14, RZ ;  /* 0x0000000e11187224 */ /* 0x000fe200078e02ff */
[----:B------:R-:W-:Y:S01]  /*2a00*/  LOP3.LUT R22, R14, 0xfffffff8, RZ, 0xc0, !PT ;  /* 0xfffffff80e167812 */ /* 0x000fe200078ec0ff */
[----:B----4-:R-:W-:Y:S02]  /*2a10*/  IMAD R20, R6, R19, RZ ;  /* 0x0000001306147224 */ /* 0x010fe400078e02ff */
[----:B------:R-:W-:Y:S01]  /*2a20*/  IMAD.MOV.U32 R16, RZ, RZ, R3 ;  /* 0x000000ffff107224 */ /* 0x000fe200078e0003 */
[----:B------:R-:W-:Y:S01]  /*2a30*/  LEA R21, R24, R11, 0x2 ;  /* 0x0000000b18157211 */ /* 0x000fe200078e10ff */
[----:B------:R-:W-:Y:S02]  /*2a40*/  IMAD R20, R20, 0x4, R13 ;  /* 0x0000000414147824 */ /* 0x000fe400078e020d */
[----:B------:R-:W-:-:S07]  /*2a50*/  IMAD.MOV R22, RZ, RZ, -R22 ;  /* 0x000000ffff167224 */ /* 0x000fce00078e0a16 */
.L_x_24:
[----:B------:R-:W-:Y:S01]  /*2a60*/  LDS R24, [R21] ;  /* 0x0000000015187984 */ /* 0x000fe20000000800 */
[----:B------:R-:W-:Y:S01]  /*2a70*/  VIADD R22, R22, 0x8 ;  /* 0x0000000816167836 */ /* 0x000fe20000000000 */
[----:B------:R-:W-:Y:S02]  /*2a80*/  IADD3 R16, PT, PT, R16, 0x8, RZ ;  /* 0x0000000810107810 */ /* 0x000fe40007ffe0ff */
[----:B------:R-:W0:Y:S02]  /*2a90*/  LDS R23, [R20+-0x10] ;  /* 0xfffff00014177984 */ /* 0x000e240000000800 */
[----:B------:R-:W-:Y:S02]  /*2aa0*/  ISETP.NE.AND P0, PT, R22, RZ, PT ;  /* 0x000000ff1600720c */ /* 0x000fe40003f05270 */
[----:B------:R-:W-:Y:S04]  /*2ab0*/  LDS R26, [R21+-0x4] ;  /* 0xfffffc00151a7984 */ /* 0x000fe80000000800 */
[----:B------:R-:W1:Y:S01]  /*2ac0*/  LDS R25, [R20+-0xc] ;  /* 0xfffff40014197984 */ /* 0x000e620000000800 */
[----:B0-----:R-:W-:-:S03]  /*2ad0*/  IMAD R23, R24, R23, R7 ;  /* 0x0000001718177224 */ /* 0x001fc600078e0207 */
[----:B------:R-:W-:Y:S04]  /*2ae0*/  LDS R24, [R21+-0x8] ;  /* 0xfffff80015187984 */ /* 0x000fe80000000800 */
[----:B------:R-:W0:Y:S01]  /*2af0*/  LDS R7, [R20+-0x8] ;  /* 0xfffff80014077984 */ /* 0x000e220000000800 */
[----:B-1----:R-:W-:-:S03]  /*2b00*/  IMAD R23, R26, R25, R23 ;  /* 0x000000191a177224 */ /* 0x002fc600078e0217 */
[----:B------:R-:W-:Y:S04]  /*2b10*/  LDS R26, [R21+-0xc] ;  /* 0xfffff400151a7984 */ /* 0x000fe80000000800 */
[----:B------:R-:W1:Y:S01]  /*2b20*/  LDS R25, [R20+-0x4] ;  /* 0xfffffc0014197984 */ /* 0x000e620000000800 */
[----:B0-----:R-:W-:-:S03]  /*2b30*/  IMAD R7, R24, R7, R23 ;  /* 0x0000000718077224 */ /* 0x001fc600078e0217 */
[----:B------:R-:W-:Y:S04]  /*2b40*/  LDS R24, [R21+-0x10] ;  /* 0xfffff00015187984 */ /* 0x000fe80000000800 */
[----:B------:R-:W0:Y:S01]  /*2b50*/  LDS R23, [R20] ;  /* 0x0000000014177984 */ /* 0x000e220000000800 */
[----:B-1----:R-:W-:-:S03]  /*2b60*/  IMAD R7, R26, R25, R7 ;  /* 0x000000191a077224 */ /* 0x002fc600078e0207 */
[----:B------:R-:W-:Y:S04]  /*2b70*/  LDS R26, [R21+-0x14] ;  /* 0xffffec00151a7984 */ /* 0x000fe80000000800 */
[----:B------:R-:W1:Y:S01]  /*2b80*/  LDS R25, [R20+0x4] ;  /* 0x0000040014197984 */ /* 0x000e620000000800 */
[----:B0-----:R-:W-:-:S03]  /*2b90*/  IMAD R7, R24, R23, R7 ;  /* 0x0000001718077224 */ /* 0x001fc600078e0207 */
[----:B------:R-:W-:Y:S04]  /*2ba0*/  LDS R24, [R21+-0x18] ;  /* 0xffffe80015187984 */ /* 0x000fe80000000800 */
[----:B------:R-:W0:Y:S01]  /*2bb0*/  LDS R23, [R20+0x8] ;  /* 0x0000080014177984 */ /* 0x000e220000000800 */
[----:B-1----:R-:W-:-:S03]  /*2bc0*/  IMAD R7, R26, R25, R7 ;  /* 0x000000191a077224 */ /* 0x002fc600078e0207 */
[----:B------:R1:W-:Y:S04]  /*2bd0*/  LDS R26, [R21+-0x1c] ;  /* 0xffffe400151a7984 */ /* 0x0003e80000000800 */
[----:B------:R2:W3:Y:S01]  /*2be0*/  LDS R25, [R20+0xc] ;  /* 0x00000c0014197984 */ /* 0x0004e20000000800 */
[----:B-1----:R-:W-:Y:S02]  /*2bf0*/  VIADD R21, R21, 0xffffffe0 ;  /* 0xffffffe015157836 */ /* 0x002fe40000000000 */
[----:B--2---:R-:W-:Y:S02]  /*2c00*/  VIADD R20, R20, 0x20 ;  /* 0x0000002014147836 */ /* 0x004fe40000000000 */
[----:B0-----:R-:W-:-:S04]  /*2c10*/  IMAD R7, R24, R23, R7 ;  /* 0x0000001718077224 */ /* 0x001fc800078e0207 */
[----:B---3--:R-:W-:Y:S01]  /*2c20*/  IMAD R7, R26, R25, R7 ;  /* 0x000000191a077224 */ /* 0x008fe200078e0207 */
[----:B------:R-:W-:Y:S06]  /*2c30*/  @P0 BRA `(.L_x_24) ;  /* 0xfffffffc00880947 */ /* 0x000fec000383ffff */
.L_x_23:
[----:B------:R-:W-:Y:S02]  /*2c40*/  IMAD R17, R17, R14, UR4 ;  /* 0x0000000411117e24 */ /* 0x000fe4000f8e020e */
[----:B------:R-:W-:Y:S01]  /*2c50*/  IMAD R19, R6, R19, R9 ;  /* 0x0000001306137224 */ /* 0x000fe200078e0209 */
[----:B------:R-:W-:Y:S06]  /*2c60*/  @!P1 BRA `(.L_x_25) ;  /* 0x0000000000449947 */ /* 0x000fec0003800000 */
[----:B------:R-:W-:Y:S01]  /*2c70*/  IADD3 R21, PT, PT, R17, -R16, RZ ;  /* 0x8000001011157210 */ /* 0x000fe20007ffe0ff */
[----:B------:R-:W-:Y:S02]  /*2c80*/  IMAD.IADD R23, R19, 0x1, R16 ;  /* 0x0000000113177824 */ /* 0x000fe400078e0210 */
[----:B------:R-:W-:Y:S02]  /*2c90*/  VIADD R16, R16, 0x4 ;  /* 0x0000000410107836 */ /* 0x000fe40000000000 */
[----:B------:R-:W-:Y:S01]  /*2ca0*/  IMAD R22, R21, 0x4, R18 ;  /* 0x0000000415167824 */ /* 0x000fe200078e0212 */
[----:B------:R-:W-:-:S04]  /*2cb0*/  LEA R23, R23, R0, 0x2 ;  /* 0x0000000017177211 */ /* 0x000fc800078e10ff */
[----:B------:R-:W-:Y:S04]  /*2cc0*/  LDS R24, [R22+0x80] ;  /* 0x0000800016187984 */ /* 0x000fe80000000800 */
[----:B------:R-:W0:Y:S04]  /*2cd0*/  LDS R25, [R23] ;  /* 0x0000000017197984 */ /* 0x000e280000000800 */
[----:B----4-:R-:W-:Y:S04]  /*2ce0*/  LDS R20, [R22+0x7c] ;  /* 0x00007c0016147984 */ /* 0x010fe80000000800 */
[----:B------:R-:W1:Y:S04]  /*2cf0*/  LDS R21, [R23+0x4] ;  /* 0x0000040017157984 */ /* 0x000e680000000800 */
[----:B------:R-:W-:Y:S04]  /*2d00*/  LDS R26, [R22+0x74] ;  /* 0x00007400161a7984 */ /* 0x000fe80000000800 */
[----:B------:R-:W-:Y:S01]  /*2d10*/  LDS R27, [R23+0xc] ;  /* 0x00000c00171b7984 */ /* 0x000fe20000000800 */
[----:B0-----:R-:W-:-:S03]  /*2d20*/  IMAD R24, R24, R25, R7 ;  /* 0x0000001918187224 */ /* 0x001fc600078e0207 */
[----:B------:R-:W-:Y:S04]  /*2d30*/  LDS R7, [R22+0x78] ;  /* 0x0000780016077984 */ /* 0x000fe80000000800 */
[----:B------:R-:W0:Y:S01]  /*2d40*/  LDS R25, [R23+0x8] ;  /* 0x0000080017197984 */ /* 0x000e220000000800 */
[----:B-1----:R-:W-:-:S04]  /*2d50*/  IMAD R20, R20, R21, R24 ;  /* 0x0000001514147224 */ /* 0x002fc800078e0218 */
[----:B0-----:R-:W-:-:S04]  /*2d60*/  IMAD R7, R7, R25, R20 ;  /* 0x0000001907077224 */ /* 0x001fc800078e0214 */
[----:B------:R-:W-:-:S07]  /*2d70*/  IMAD R7, R26, R27, R7 ;  /* 0x0000001b1a077224 */ /* 0x000fce00078e0207 */
.L_x_25:
[----:B------:R-:W-:Y:S05]  /*2d80*/  BRA.U !UP0, `(.L_x_26) ;  /* 0x00000001082c7547 */ /* 0x000fea000b800000 */
[----:B------:R-:W-:Y:S01]  /*2d90*/  IADD3 R23, PT, PT, R19, R16, RZ ;  /* 0x0000001013177210 */ /* 0x000fe20007ffe0ff */
[----:B------:R-:W-:Y:S01]  /*2da0*/  IMAD.IADD R21, R17, 0x1, -R16 ;  /* 0x0000000111157824 */ /* 0x000fe200078e0a10 */
[----:B------:R-:W-:-:S03]  /*2db0*/  IADD3 R16, PT, PT, R16, 0x2, RZ ;  /* 0x0000000210107810 */ /* 0x000fc60007ffe0ff */
[----:B------:R-:W-:Y:S02]  /*2dc0*/  IMAD R21, R21, 0x4, R18 ;  /* 0x0000000415157824 */ /* 0x000fe400078e0212 */
[----:B------:R-:W-:-:S03]  /*2dd0*/  IMAD R23, R23, 0x4, R0 ;  /* 0x0000000417177824 */ /* 0x000fc600078e0200 */
[----:B----4-:R-:W-:Y:S04]  /*2de0*/  LDS R20, [R21+0x80] ;  /* 0x0000800015147984 */ /* 0x010fe80000000800 */
[----:B------:R-:W0:Y:S04]  /*2df0*/  LDS R22, [R23] ;  /* 0x0000000017167984 */ /* 0x000e280000000800 */
[----:B------:R-:W-:Y:S04]  /*2e00*/  LDS R24, [R21+0x7c] ;  /* 0x00007c0015187984 */ /* 0x000fe80000000800 */
[----:B------:R-:W1:Y:S01]  /*2e10*/  LDS R25, [R23+0x4] ;  /* 0x0000040017197984 */ /* 0x000e620000000800 */
[----:B0-----:R-:W-:-:S04]  /*2e20*/  IMAD R7, R20, R22, R7 ;  /* 0x0000001614077224 */ /* 0x001fc800078e0207 */
[----:B-1----:R-:W-:-:S07]  /*2e30*/  IMAD R7, R24, R25, R7 ;  /* 0x0000001918077224 */ /* 0x002fce00078e0207 */
.L_x_26:
[----:B------:R-:W-:Y:S01]  /*2e40*/  IADD3 R19, PT, PT, R19, R16, RZ ;  /* 0x0000001013137210 */ /* 0x000fe20007ffe0ff */
[----:B------:R-:W-:Y:S01]  /*2e50*/  IMAD.IADD R17, R17, 0x1, -R16 ;  /* 0x0000000111117824 */ /* 0x000fe200078e0a10 */
[C---:B------:R-:W-:Y:S01]  /*2e60*/  ISETP.NE.AND P0, PT, R8.reuse, UR5, PT ;  /* 0x0000000508007c0c */ /* 0x040fe2000bf05270 */
[----:B------:R-:W-:Y:S01]  /*2e70*/  VIADD R8, R8, 0x1 ;  /* 0x0000000108087836 */ /* 0x000fe20000000000 */
[----:B------:R-:W-:Y:S01]  /*2e80*/  LEA R19, R19, R0, 0x2 ;  /* 0x0000000013137211 */ /* 0x000fe200078e10ff */
[----:B------:R-:W-:-:S05]  /*2e90*/  IMAD R17, R17, 0x4, R18 ;  /* 0x0000000411117824 */ /* 0x000fca00078e0212 */
[----:B------:R-:W-:Y:S04]  /*2ea0*/  LDS R16, [R17+0x80] ;  /* 0x0000800011107984 */ /* 0x000fe80000000800 */
[----:B------:R-:W0:Y:S02]  /*2eb0*/  LDS R19, [R19] ;  /* 0x0000000013137984 */ /* 0x000e240000000800 */
[----:B0-----:R-:W-:Y:S01]  /*2ec0*/  IMAD R7, R16, R19, R7 ;  /* 0x0000001310077224 */ /* 0x001fe200078e0207 */
[----:B------:R-:W-:Y:S06]  /*2ed0*/  @P0 BRA `(.L_x_27) ;  /* 0xfffffff800a00947 */ /* 0x000fec000383ffff */
.L_x_22:
[----:B------:R-:W-:Y:S01]  /*2ee0*/  STS [R10+0x80], R7 ;  /* 0x000080070a007388 */ /* 0x000fe20000000800 */
[----:B------:R-:W0:Y:S01]  /*2ef0*/  S2UR UR4, SR_CTAID.X ;  /* 0x00000000000479c3 */ /* 0x000e220000002500 */
[----:B------:R-:W1:Y:S01]  /*2f00*/  LDCU UR5, c[0x0][0x394] ;  /* 0x00007280ff0577ac */ /* 0x000e620008000800 */
[----:B------:R-:W-:-:S06]  /*2f10*/  IADD3 R5, PT, PT, R12, R5, RZ ;  /* 0x000000050c057210 */ /* 0x000fcc0007ffe0ff */
[----:B------:R-:W-:Y:S08]  /*2f20*/  BAR.SYNC.DEFER_BLOCKING 0x0 ;  /* 0x0000000000007b1d */ /* 0x000ff00000010000 */
[----:B------:R-:W0:Y:S08]  /*2f30*/  LDC R11, c[0x0][0x360] ;  /* 0x0000d800ff0b7b82 */ /* 0x000e300000000800 */
[----:B------:R-:W2:Y:S01]  /*2f40*/  LDC.64 R2, c[0x0][0x3a0] ;  /* 0x0000e800ff027b82 */ /* 0x000ea20000000a00 */
[----:B------:R-:W3:Y:S01]  /*2f50*/  LDS R9, [R10+0x80] ;  /* 0x000080000a097984 */ /* 0x000ee20000000800 */
[----:B0-----:R-:W-:-:S04]  /*2f60*/  IMAD R4, R11, UR4, R4 ;  /* 0x000000040b047c24 */ /* 0x001fc8000f8e0204 */
[----:B-1----:R-:W-:-:S04]  /*2f70*/  IMAD R5, R4, UR5, R5 ;  /* 0x0000000504057c24 */ /* 0x002fc8000f8e0205 */
[----:B--2---:R-:W-:-:S05]  /*2f80*/  IMAD.WIDE R2, R5, 0x4, R2 ;  /* 0x0000000405027825 */ /* 0x004fca00078e0202 */
[----:B---3--:R-:W-:Y:S01]  /*2f90*/  STG.E desc[UR8][R2.64], R9 ;  /* 0x0000000902007986 */ /* 0x008fe2000c101908 */
[----:B------:R-:W-:Y:S05]  /*2fa0*/  EXIT ;  /* 0x000000000000794d */ /* 0x000fea0003800000 */
.L_x_28:
[----:B------:R-:W-:-:S00]  /*2fb0*/  BRA `(.L_x_28) ;  /* 0xfffffffc00fc7947 */ /* 0x000fc0000383ffff */
[----:B------:R-:W-:-:S00]  /*2fc0*/  NOP ;  /* 0x0000000000007918 */ /* 0x000fc00000000000 */
        /* <DEDUP_REMOVED lines=11> */
.L_x_32:


//--------------------- .text._Z15convolucionCUDAPPiS0_S0_i --------------------------
	.section	.text._Z15convolucionCUDAPPiS0_S0_i,"ax",@progbits
	.align	128
        .global         _Z15convolucionCUDAPPiS0_S0_i
        .type           _Z15convolucionCUDAPPiS0_S0_i,@function
        .size           _Z15convolucionCUDAPPiS0_S0_i,(.L_x_33 - _Z15convolucionCUDAPPiS0_S0_i)
        .other          _Z15convolucionCUDAPPiS0_S0_i,@"STO_CUDA_ENTRY STV_DEFAULT"
_Z15convolucionCUDAPPiS0_S0_i:
.text._Z15convolucionCUDAPPiS0_S0_i:
[----:B------:R-:W-:Y:S01]  /*0000*/  LDC R1, c[0x0][0x37c] ;  /* 0x0000df00ff017b82 */ /* 0x000fe20000000800 */
[----:B------:R-:W-:Y:S01]  /*0010*/  HFMA2 R0, -RZ, RZ, 0, 0 ;  /* 0x00000000ff007431 */ /* 0x000fe200000001ff */
[----:B------:R-:W0:Y:S01]  /*0020*/  LDCU.64 UR8, c[0x0][0x358] ;  /* 0x00006b00ff0877ac */ /* 0x000e220008000a00 */
[----:B------:R-:W-:-:S05]  /*0030*/  NOP ;  /* 0x0000000000007918 */ /* 0x000fca0000000000 */
.L_x_30:
[----:B------:R-:W1:Y:S01]  /*0040*/  LDC.64 R2, c[0x0][0x390] ;  /* 0x0000e400ff027b82 */ /* 0x000e620000000a00 */
[----:B------:R-:W2:Y:S01]  /*0050*/  LDCU UR5, c[0x0][0x398] ;  /* 0x00007300ff0577ac */ /* 0x000ea20008000800 */
[----:B------:R-:W-:Y:S01]  /*0060*/  UMOV UR4, URZ ;  /* 0x000000ff00047c82 */ /* 0x000fe20008000000 */
[----:B------:R-:W-:-:S05]  /*0070*/  UMOV UR6, URZ ;  /* 0x000000ff00067c82 */ /* 0x000fca0008000000 */
[----:B------:R-:W3:Y:S01]  /*0080*/  LDC.64 R4, c[0x0][0x388] ;  /* 0x0000e200ff047b82 */ /* 0x000ee20000000a00 */
[----:B--2---:R-:W-:Y:S02]  /*0090*/  ISETP.NE.AND P0, PT, RZ, UR5, PT ;  /* 0x00000005ff007c0c */ /* 0x004fe4000bf05270 */
[----:B------:R-:W-:Y:S01]  /*00a0*/  LOP3.LUT R16, RZ, UR5, RZ, 0x33, !PT ;  /* 0x00000005ff107c12 */ /* 0x000fe2000f8e33ff */
[----:B------:R-:W-:Y:S01]  /*00b0*/  UMOV UR5, URZ ;  /* 0x000000ff00057c82 */ /* 0x000fe20008000000 */
[----:B-1----:R-:W-:-:S04]  /*00c0*/  IMAD.WIDE.U32 R2, R0, 0x8, R2 ;  /* 0x0000000800027825 */ /* 0x002fc800078e0002 */
[C---:B---3--:R-:W-:Y:S01]  /*00d0*/  IMAD.WIDE.U32 R4, R0.reuse, 0x8, R4 ;  /* 0x0000000800047825 */ /* 0x048fe200078e0004 */
[----:B------:R-:W-:-:S04]  /*00e0*/  IADD3 R0, PT, PT, R0, 0x1, RZ ;  /* 0x0000000100007810 */ /* 0x000fc80007ffe0ff */
[----:B------:R-:W-:-:S13]  /*00f0*/  ISETP.NE.AND P1, PT, R0, 0x7d0, PT ;  /* 0x000007d00000780c */ /* 0x000fda0003f25270 */
.L_x_29:
[----:B------:R-:W1:Y:S01]  /*0100*/  LDC.64 R10, c[0x0][0x380] ;  /* 0x0000e000ff0a7b82 */ /* 0x000e620000000a00 */
[----:B0-----:R-:W2:Y:S04]  /*0110*/  LDG.E.64 R6, desc[UR8][R4.64] ;  /* 0x0000000804067981 */ /* 0x001ea8000c1e1b00 */
[----:B------:R-:W3:Y:S04]  /*0120*/  LDG.E.64 R14, desc[UR8][R4.64+0x10] ;  /* 0x00001008040e7981 */ /* 0x000ee8000c1e1b00 */
[----:B-1----:R-:W4:Y:S04]  /*0130*/  LDG.E.64 R28, desc[UR8][R10.64] ;  /* 0x000000080a1c7981 */ /* 0x002f28000c1e1b00 */
[----:B------:R-:W5:Y:S01]  /*0140*/  LDG.E.64 R8, desc[UR8][R10.64+0x8] ;  /* 0x000008080a087981 */ /* 0x000f62000c1e1b00 */
[----:B--2---:R-:W-:-:S04]  /*0150*/  IADD3 R20, P2, PT, R6, UR5, RZ ;  /* 0x0000000506147c10 */ /* 0x004fc8000ff5e0ff */
[----:B------:R-:W-:Y:S02]  /*0160*/  IADD3.X R21, PT, PT, R7, UR6, RZ, P2, !PT ;  /* 0x0000000607157c10 */ /* 0x000fe400097fe4ff */
[----:B------:R-:W2:Y:S04]  /*0170*/  LDG.E.64 R6, desc[UR8][R4.64+0x8] ;  /* 0x0000080804067981 */ /* 0x000ea8000c1e1b00 */
[----:B------:R-:W3:Y:S04]  /*0180*/  LDG.E R12, desc[UR8][R20.64] ;  /* 0x00000008140c7981 */ /* 0x000ee8000c1e1900 */
[----:B------:R-:W2:Y:S04]  /*0190*/  LDG.E R23, desc[UR8][R20.64+0x4] ;  /* 0x0000040814177981 */ /* 0x000ea8000c1e1900 */
[----:B------:R-:W2:Y:S04]  /*01a0*/  LDG.E R19, desc[UR8][R20.64+0x8] ;  /* 0x0000080814137981 */ /* 0x000ea8000c1e1900 */
[----:B------:R-:W2:Y:S04]  /*01b0*/  LDG.E R17, desc[UR8][R20.64+0xc] ;  /* 0x00000c0814117981 */ /* 0x000ea8000c1e1900 */
[----:B----4-:R-:W3:Y:S04]  /*01c0*/  LDG.E R13, desc[UR8][R28.64] ;  /* 0x000000081c0d7981 */ /* 0x010ee8000c1e1900 */
[----:B------:R-:W4:Y:S04]  /*01d0*/  LDG.E R22, desc[UR8][R28.64+0x4] ;  /* 0x000004081c167981 */ /* 0x000f28000c1e1900 */
[----:B------:R-:W4:Y:S04]  /*01e0*/  LDG.E R18, desc[UR8][R28.64+0x8] ;  /* 0x000008081c127981 */ /* 0x000f28000c1e1900 */
[----:B------:R-:W4:Y:S04]  /*01f0*/  LDG.E R24, desc[UR8][R28.64+0xc] ;  /* 0x00000c081c187981 */ /* 0x000f28000c1e1900 */
[----:B------:R-:W4:Y:S04]  /*0200*/  LDG.E R27, desc[UR8][R20.64+0x10] ;  /* 0x00001008141b7981 */ /* 0x000f28000c1e1900 */
[----:B------:R-:W4:Y:S04]  /*0210*/  LDG.E R26, desc[UR8][R28.64+0x10] ;  /* 0x000010081c1a7981 */ /* 0x000f28000c1e1900 */
[----:B-----5:R-:W5:Y:S04]  /*0220*/  LDG.E R21, desc[UR8][R8.64+0x4] ;  /* 0x0000040808157981 */ /* 0x020f68000c1e1900 */
[----:B------:R-:W5:Y:S04]  /*0230*/  LDG.E R28, desc[UR8][R8.64+0xc] ;  /* 0x00000c08081c7981 */ /* 0x000f68000c1e1900 */
[----:B------:R-:W5:Y:S01]  /*0240*/  LDG.E R29, desc[UR8][R8.64+0x10] ;  /* 0x00001008081d7981 */ /* 0x000f62000c1e1900 */
[----:B---3--:R-:W-:Y:S01]  /*0250*/  IMAD R25, R12, R13, RZ ;  /* 0x0000000d0c197224 */ /* 0x008fe200078e02ff */
[----:B--2---:R-:W-:-:S04]  /*0260*/  IADD3 R12, P2, PT, R6, UR5, RZ ;  /* 0x00000005060c7c10 */ /* 0x004fc8000ff5e0ff */
[----:B------:R-:W-:Y:S01]  /*0270*/  IADD3.X R13, PT, PT, R7, UR6, RZ, P2, !PT ;  /* 0x00000006070d7c10 */ /* 0x000fe200097fe4ff */
[----:B----4-:R-:W-:Y:S01]  /*0280*/  IMAD R23, R23, R22, R25 ;  /* 0x0000001617177224 */ /* 0x010fe200078e0219 */
[----:B------:R-:W2:Y:S04]  /*0290*/  LDG.E.64 R6, desc[UR8][R10.64+0x10] ;  /* 0x000010080a067981 */ /* 0x000ea8000c1e1b00 */
[----:B------:R-:W3:Y:S04]  /*02a0*/  LDG.E R25, desc[UR8][R8.64] ;  /* 0x0000000808197981 */ /* 0x000ee8000c1e1900 */
[----:B------:R-:W3:Y:S01]  /*02b0*/  LDG.E R22, desc[UR8][R12.64] ;  /* 0x000000080c167981 */ /* 0x000ee2000c1e1900 */
[----:B------:R-:W-:-:S03]  /*02c0*/  IMAD R18, R19, R18, R23 ;  /* 0x0000001213127224 */ /* 0x000fc600078e0217 */
[----:B------:R-:W5:Y:S01]  /*02d0*/  LDG.E R20, desc[UR8][R12.64+0x4] ;  /* 0x000004080c147981 */ /* 0x000f62000c1e1900 */
[----:B------:R-:W-:-:S03]  /*02e0*/  IMAD R24, R17, R24, R18 ;  /* 0x0000001811187224 */ /* 0x000fc600078e0212 */
[----:B------:R-:W4:Y:S04]  /*02f0*/  LDG.E R18, desc[UR8][R8.64+0x8] ;  /* 0x0000080808127981 */ /* 0x000f28000c1e1900 */
[----:B------:R-:W4:Y:S04]  /*0300*/  LDG.E R19, desc[UR8][R12.64+0x8] ;  /* 0x000008080c137981 */ /* 0x000f28000c1e1900 */
[----:B------:R-:W4:Y:S01]  /*0310*/  LDG.E R17, desc[UR8][R12.64+0xc] ;  /* 0x00000c080c117981 */ /* 0x000f22000c1e1900 */
[----:B------:R-:W-:Y:S01]  /*0320*/  IADD3 R14, P2, PT, R14, UR5, RZ ;  /* 0x000000050e0e7c10 */ /* 0x000fe2000ff5e0ff */
[----:B------:R-:W-:-:S02]  /*0330*/  IMAD R24, R27, R26, R24 ;  /* 0x0000001a1b187224 */ /* 0x000fc400078e0218 */
[----:B------:R-:W4:Y:S01]  /*0340*/  LDG.E R23, desc[UR8][R12.64+0x10] ;  /* 0x000010080c177981 */ /* 0x000f22000c1e1900 */
[----:B------:R-:W-:-:S03]  /*0350*/  IADD3.X R15, PT, PT, R15, UR6, RZ, P2, !PT ;  /* 0x000000060f0f7c10 */ /* 0x000fc600097fe4ff */
[----:B------:R-:W4:Y:S04]  /*0360*/  LDG.E.64 R8, desc[UR8][R4.64+0x20] ;  /* 0x0000200804087981 */ /* 0x000f28000c1e1b00 */
[----:B------:R-:W4:Y:S04]  /*0370*/  LDG.E R26, desc[UR8][R14.64] ;  /* 0x000000080e1a7981 */ /* 0x000f28000c1e1900 */
[----:B------:R-:W4:Y:S04]  /*0380*/  LDG.E.64 R12, desc[UR8][R10.64+0x18] ;  /* 0x000018080a0c7981 */ /* 0x000f28000c1e1b00 */
[----:B------:R-:W4:Y:S04]  /*0390*/  LDG.E.64 R10, desc[UR8][R10.64+0x20] ;  /* 0x000020080a0a7981 */ /* 0x000f28000c1e1b00 */
[----:B--2---:R-:W2:Y:S01]  /*03a0*/  LDG.E R27, desc[UR8][R6.64] ;  /* 0x00000008061b7981 */ /* 0x004ea2000c1e1900 */
[----:B---3--:R-:W-:-:S03]  /*03b0*/  IMAD R22, R22, R25, R24 ;  /* 0x0000001916167224 */ /* 0x008fc600078e0218 */
[----:B------:R-:W3:Y:S01]  /*03c0*/  LDG.E.64 R24, desc[UR8][R4.64+0x18] ;  /* 0x0000180804187981 */ /* 0x000ee2000c1e1b00 */
[----:B-----5:R-:W-:-:S03]  /*03d0*/  IMAD R20, R20, R21, R22 ;  /* 0x0000001514147224 */ /* 0x020fc600078e0216 */
[----:B------:R-:W5:Y:S01]  /*03e0*/  LDG.E R22, desc[UR8][R6.64+0x8] ;  /* 0x0000080806167981 */ /* 0x000f62000c1e1900 */
[----:B----4-:R-:W-:-:S03]  /*03f0*/  IMAD R20, R19, R18, R20 ;  /* 0x0000001213147224 */ /* 0x010fc600078e0214 */
[----:B------:R-:W4:Y:S04]  /*0400*/  LDG.E R19, desc[UR8][R6.64+0x4] ;  /* 0x0000040806137981 */ /* 0x000f28000c1e1900 */
[----:B------:R-:W4:Y:S01]  /*0410*/  LDG.E R18, desc[UR8][R14.64+0x4] ;  /* 0x000004080e127981 */ /* 0x000f22000c1e1900 */
[----:B------:R-:W-:-:S03]  /*0420*/  IMAD R20, R17, R28, R20 ;  /* 0x0000001c11147224 */ /* 0x000fc600078e0214 */
[----:B------:R-:W5:Y:S01]  /*0430*/  LDG.E R17, desc[UR8][R14.64+0x8] ;  /* 0x000008080e117981 */ /* 0x000f62000c1e1900 */
[----:B------:R-:W-:-:S03]  /*0440*/  IMAD R20, R23, R29, R20 ;  /* 0x0000001d17147224 */ /* 0x000fc600078e0214 */
[----:B------:R-:W5:Y:S04]  /*0450*/  LDG.E R23, desc[UR8][R14.64+0xc] ;  /* 0x00000c080e177981 */ /* 0x000f68000c1e1900 */
[----:B------:R-:W5:Y:S04]  /*0460*/  LDG.E R28, desc[UR8][R6.64+0xc] ;  /* 0x00000c08061c7981 */ /* 0x000f68000c1e1900 */
[----:B------:R-:W5:Y:S04]  /*0470*/  LDG.E R29, desc[UR8][R14.64+0x10] ;  /* 0x000010080e1d7981 */ /* 0x000f68000c1e1900 */
[----:B------:R-:W5:Y:S01]  /*0480*/  LDG.E R15, desc[UR8][R12.64+0x4] ;  /* 0x000004080c0f7981 */ /* 0x000f62000c1e1900 */
[----:B--2---:R-:W-:-:S03]  /*0490*/  IMAD R26, R26, R27, R20 ;  /* 0x0000001b1a1a7224 */ /* 0x004fc600078e0214 */
[----:B------:R-:W2:Y:S01]  /*04a0*/  LDG.E R27, desc[UR8][R12.64] ;  /* 0x000000080c1b7981 */ /* 0x000ea2000c1e1900 */
[----:B---3--:R-:W-:-:S03]  /*04b0*/  IADD3 R20, P2, PT, R24, UR5, RZ ;  /* 0x0000000518147c10 */ /* 0x008fc6000ff5e0ff */
[----:B------:R0:W3:Y:S01]  /*04c0*/  LDG.E R24, desc[UR8][R6.64+0x10] ;  /* 0x0000100806187981 */ /* 0x0000e2000c1e1900 */
[----:B------:R-:W-:-:S05]  /*04d0*/  IADD3.X R21, PT, PT, R25, UR6, RZ, P2, !PT ;  /* 0x0000000619157c10 */ /* 0x000fca00097fe4ff */
[----:B------:R-:W2:Y:S04]  /*04e0*/  LDG.E R25, desc[UR8][R20.64] ;  /* 0x0000000814197981 */ /* 0x000ea8000c1e1900 */
[----:B------:R-:W2:Y:S01]  /*04f0*/  LDG.E R14, desc[UR8][R20.64+0x4] ;  /* 0x00000408140e7981 */ /* 0x000ea2000c1e1900 */
[----:B----4-:R-:W-:Y:S01]  /*0500*/  IMAD R18, R18, R19, R26 ;  /* 0x0000001312127224 */ /* 0x010fe200078e021a */
[----:B0-----:R-:W-:Y:S02]  /*0510*/  IADD3 R6, P2, PT, R8, UR5, RZ ;  /* 0x0000000508067c10 */ /* 0x001fe4000ff5e0ff */
[----:B------:R-:W4:Y:S01]  /*0520*/  LDG.E R19, desc[UR8][R20.64+0xc] ;  /* 0x00000c0814137981 */ /* 0x000f22000c1e1900 */
[----:B-----5:R-:W-:-:S03]  /*0530*/  IMAD R22, R17, R22, R18 ;  /* 0x0000001611167224 */ /* 0x020fc600078e0212 */
[----:B------:R-:W5:Y:S04]  /*0540*/  LDG.E R18, desc[UR8][R12.64+0x8] ;  /* 0x000008080c127981 */ /* 0x000f68000c1e1900 */
[----:B------:R-:W5:Y:S01]  /*0550*/  LDG.E R17, desc[UR8][R20.64+0x8] ;  /* 0x0000080814117981 */ /* 0x000f62000c1e1900 */
[----:B------:R-:W-:Y:S01]  /*0560*/  IADD3.X R7, PT, PT, R9, UR6, RZ, P2, !PT ;  /* 0x0000000609077c10 */ /* 0x000fe200097fe4ff */
[----:B------:R-:W-:Y:S02]  /*0570*/  IMAD R23, R23, R28, R22 ;  /* 0x0000001c17177224 */ /* 0x000fe400078e0216 */
[----:B------:R-:W4:Y:S04]  /*0580*/  LDG.E R8, desc[UR8][R12.64+0xc] ;  /* 0x00000c080c087981 */ /* 0x000f28000c1e1900 */
[----:B------:R-:W4:Y:S04]  /*0590*/  LDG.E R22, desc[UR8][R20.64+0x10] ;  /* 0x0000100814167981 */ /* 0x000f28000c1e1900 */
[----:B------:R2:W4:Y:S04]  /*05a0*/  LDG.E R9, desc[UR8][R12.64+0x10] ;  /* 0x000010080c097981 */ /* 0x000528000c1e1900 */
[----:B------:R-:W4:Y:S04]  /*05b0*/  LDG.E R28, desc[UR8][R6.64+0x10] ;  /* 0x00001008061c7981 */ /* 0x000f28000c1e1900 */
[----:B------:R-:W4:Y:S04]  /*05c0*/  LDG.E R21, desc[UR8][R6.64+0x8] ;  /* 0x0000080806157981 */ /* 0x000f28000c1e1900 */
[----:B------:R-:W4:Y:S01]  /*05d0*/  LDG.E R20, desc[UR8][R6.64+0xc] ;  /* 0x00000c0806147981 */ /* 0x000f22000c1e1900 */
[----:B---3--:R-:W-:-:S03]  /*05e0*/  IMAD R26, R29, R24, R23 ;  /* 0x000000181d1a7224 */ /* 0x008fc600078e0217 */
[----:B------:R-:W3:Y:S04]  /*05f0*/  LDG.E R24, desc[UR8][R10.64] ;  /* 0x000000080a187981 */ /* 0x000ee8000c1e1900 */
[----:B------:R-:W3:Y:S01]  /*0600*/  LDG.E R23, desc[UR8][R6.64] ;  /* 0x0000000806177981 */ /* 0x000ee2000c1e1900 */
[----:B--2---:R-:W-:-:S03]  /*0610*/  IMAD R12, R25, R27, R26 ;  /* 0x0000001b190c7224 */ /* 0x004fc600078e021a */
[----:B------:R-:W2:Y:S04]  /*0620*/  LDG.E R26, desc[UR8][R10.64+0x4] ;  /* 0x000004080a1a7981 */ /* 0x000ea8000c1e1900 */
[----:B------:R0:W2:Y:S04]  /*0630*/  LDG.E R25, desc[UR8][R6.64+0x4] ;  /* 0x0000040806197981 */ /* 0x0000a8000c1e1900 */
[----:B------:R-:W2:Y:S04]  /*0640*/  LDG.E R29, desc[UR8][R10.64+0x8] ;  /* 0x000008080a1d7981 */ /* 0x000ea8000c1e1900 */
[----:B------:R-:W2:Y:S04]  /*0650*/  LDG.E R27, desc[UR8][R10.64+0xc] ;  /* 0x00000c080a1b7981 */ /* 0x000ea8000c1e1900 */
[----:B------:R1:W2:Y:S01]  /*0660*/  LDG.E R11, desc[UR8][R10.64+0x10] ;  /* 0x000010080a0b7981 */ /* 0x0002a2000c1e1900 */
[----:B------:R-:W-:-:S02]  /*0670*/  IMAD R15, R14, R15, R12 ;  /* 0x0000000f0e0f7224 */ /* 0x000fc400078e020c */
[----:B------:R-:W0:Y:S01]  /*0680*/  LDC R14, c[0x0][0x398] ;  /* 0x0000e600ff0e7b82 */ /* 0x000e220000000800 */
[----:B------:R-:W2:Y:S01]  /*0690*/  LDG.E.64 R12, desc[UR8][R2.64] ;  /* 0x00000008020c7981 */ /* 0x000ea2000c1e1b00 */
[----:B-----5:R-:W-:Y:S01]  /*06a0*/  IMAD R17, R17, R18, R15 ;  /* 0x0000001211117224 */ /* 0x020fe200078e020f */
[----:B0-----:R-:W-:-:S04]  /*06b0*/  IABS R15, R14 ;  /* 0x0000000e000f7213 */ /* 0x001fc80000000000 */
[----:B------:R-:W0:Y:S08]  /*06c0*/  I2F.RP R18, R15 ;  /* 0x0000000f00127306 */ /* 0x000e300000209400 */
[----:B0-----:R-:W0:Y:S01]  /*06d0*/  MUFU.RCP R18, R18 ;  /* 0x0000001200127308 */ /* 0x001e220000001000 */
[----:B----4-:R-:W-:-:S04]  /*06e0*/  IMAD R8, R19, R8, R17 ;  /* 0x0000000813087224 */ /* 0x010fc800078e0211 */
[----:B------:R-:W-:Y:S01]  /*06f0*/  IMAD R8, R22, R9, R8 ;  /* 0x0000000916087224 */ /* 0x000fe200078e0208 */
[----:B0-----:R-:W-:-:S04]  /*0700*/  IADD3 R6, PT, PT, R18, 0xffffffe, RZ ;  /* 0x0ffffffe12067810 */ /* 0x001fc80007ffe0ff */
[----:B------:R0:W1:Y:S02]  /*0710*/  F2I.FTZ.U32.TRUNC.NTZ R7, R6 ;  /* 0x0000000600077305 */ /* 0x000064000021f000 */
[----:B0-----:R-:W-:Y:S01]  /*0720*/  HFMA2 R6, -RZ, RZ, 0, 0 ;  /* 0x00000000ff067431 */ /* 0x001fe200000001ff */
[----:B-1----:R-:W-:-:S05]  /*0730*/  IADD3 R10, PT, PT, RZ, -R7, RZ ;  /* 0x80000007ff0a7210 */ /* 0x002fca0007ffe0ff */
[----:B------:R-:W-:-:S04]  /*0740*/  IMAD R9, R10, R15, RZ ;  /* 0x0000000f0a097224 */ /* 0x000fc800078e02ff */
[----:B------:R-:W-:Y:S01]  /*0750*/  IMAD.HI.U32 R6, R7, R9, R6 ;  /* 0x0000000907067227 */ /* 0x000fe200078e0006 */
[----:B------:R-:W-:-:S03]  /*0760*/  UIADD3 UR4, UPT, UPT, UR4, 0x1, URZ ;  /* 0x0000000104047890 */ /* 0x000fc6000fffe0ff */
[----:B---3--:R-:W-:-:S04]  /*0770*/  IMAD R8, R23, R24, R8 ;  /* 0x0000001817087224 */ /* 0x008fc800078e0208 */
[----:B--2---:R-:W-:-:S04]  /*0780*/  IMAD R8, R25, R26, R8 ;  /* 0x0000001a19087224 */ /* 0x004fc800078e0208 */
[----:B------:R-:W-:-:S04]  /*0790*/  IMAD R8, R21, R29, R8 ;  /* 0x0000001d15087224 */ /* 0x000fc800078e0208 */
[----:B------:R-:W-:-:S04]  /*07a0*/  IMAD R8, R20, R27, R8 ;  /* 0x0000001b14087224 */ /* 0x000fc800078e0208 */
[----:B------:R-:W-:-:S05]  /*07b0*/  IMAD R11, R28, R11, R8 ;  /* 0x0000000b1c0b7224 */ /* 0x000fca00078e0208 */
[----:B------:R-:W-:-:S05]  /*07c0*/  IABS R8, R11 ;  /* 0x0000000b00087213 */ /* 0x000fca0000000000 */
[----:B------:R-:W-:-:S05]  /*07d0*/  IMAD.HI.U32 R6, R6, R8, RZ ;  /* 0x0000000806067227 */ /* 0x000fca00078e00ff */
[----:B------:R-:W-:-:S05]  /*07e0*/  IADD3 R7, PT, PT, -R6, RZ, RZ ;  /* 0x000000ff06077210 */ /* 0x000fca0007ffe1ff */
[----:B------:R-:W-:-:S05]  /*07f0*/  IMAD R8, R15, R7, R8 ;  /* 0x000000070f087224 */ /* 0x000fca00078e0208 */
[----:B------:R-:W-:Y:S02]  /*0800*/  ISETP.GT.U32.AND P4, PT, R15, R8, PT ;  /* 0x000000080f00720c */ /* 0x000fe40003f84070 */
[----:B------:R-:W-:-:S11]  /*0810*/  LOP3.LUT R11, R11, R14, RZ, 0x3c, !PT ;  /* 0x0000000e0b0b7212 */ /* 0x000fd600078e3cff */
[----:B------:R-:W-:-:S04]  /*0820*/  @!P4 IADD3 R8, PT, PT, R8, -R15, RZ ;  /* 0x8000000f0808c210 */ /* 0x000fc80007ffe0ff */
[----:B------:R-:W-:Y:S02]  /*0830*/  ISETP.GE.U32.AND P3, PT, R8, R15, PT ;  /* 0x0000000f0800720c */ /* 0x000fe40003f66070 */
[----:B------:R-:W-:Y:S02]  /*0840*/  ISETP.GE.AND P2, PT, R11, RZ, PT ;  /* 0x000000ff0b00720c */ /* 0x000fe40003f46270 */
[----:B------:R-:W-:-:S09]  /*0850*/  @!P4 IADD3 R6, PT, PT, R6, 0x1, RZ ;  /* 0x000000010606c810 */ /* 0x000fd20007ffe0ff */
[----:B------:R-:W-:-:S04]  /*0860*/  @P3 IADD3 R6, PT, PT, R6, 0x1, RZ ;  /* 0x0000000106063810 */ /* 0x000fc80007ffe0ff */
[----:B------:R-:W-:Y:S02]  /*0870*/  MOV R9, R6 ;  /* 0x0000000600097202 */ /* 0x000fe40000000f00 */
[----:B------:R-:W-:Y:S02]  /*0880*/  IADD3 R6, P3, PT, R12, UR5, RZ ;  /* 0x000000050c067c10 */ /* 0x000fe4000ff7e0ff */
[----:B------:R-:W-:Y:S02]  /*0890*/  @!P2 IADD3 R9, PT, PT, -R9, RZ, RZ ;  /* 0x000000ff0909a210 */ /* 0x000fe40007ffe1ff */
[----:B------:R-:W-:Y:S02]  /*08a0*/  IADD3.X R7, PT, PT, R13, UR6, RZ, P3, !PT ;  /* 0x000000060d077c10 */ /* 0x000fe40009ffe4ff */
[----:B------:R-:W-:Y:S01]  /*08b0*/  SEL R9, R16, R9, !P0 ;  /* 0x0000000910097207 */ /* 0x000fe20004000000 */
[----:B------:R-:W-:-:S04]  /*08c0*/  UIADD3 UR5, UP0, UPT, UR5, 0x4, URZ ;  /* 0x0000000405057890 */ /* 0x000fc8000ff1e0ff */
[----:B------:R1:W-:Y:S01]  /*08d0*/  STG.E desc[UR8][R6.64], R9 ;  /* 0x0000000906007986 */ /* 0x0003e2000c101908 */
[----:B------:R-:W-:Y:S02]  /*08e0*/  UIADD3.X UR6, UPT, UPT, URZ, UR6, URZ, UP0, !UPT ;  /* 0x00000006ff067290 */ /* 0x000fe400087fe4ff */
[----:B------:R-:W-:-:S09]  /*08f0*/  UISETP.NE.AND UP0, UPT, UR4, 0x7d0, UPT ;  /* 0x000007d00400788c */ /* 0x000fd2000bf05270 */
[----:B-1----:R-:W-:Y:S05]  /*0900*/  BRA.U UP0, `(.L_x_29) ;  /* 0xfffffff500fc7547 */ /* 0x002fea000b83ffff */
[----:B------:R-:W-:Y:S05]  /*0910*/  @P1 BRA `(.L_x_30) ;  /* 0xfffffff400c81947 */ /* 0x000fea000383ffff */
[----:B------:R-:W-:Y:S05]  /*0920*/  EXIT ;  /* 0x000000000000794d */ /* 0x000fea0003800000 */
.L_x_31:
        /* <DEDUP_REMOVED lines=13> */
.L_x_33:


//--------------------- .nv.shared._Z10convKernelPiS_iiiiS_ --------------------------
	.section	.nv.shared._Z10convKernelPiS_iiiiS_,"aw",@nobits
	.sectionflags	@""
	.align	4
.nv.shared._Z10convKernelPiS_iiiiS_:
	.zero		9216


//--------------------- .nv.shared.reserved.0     --------------------------
	.section	.nv.shared.reserved.0,"aw",@nobits
	.weak		__nv_reservedSMEM_offset_0_alias
	.size		__nv_reservedSMEM_offset_0_alias, 0, 64
	.other		__nv_reservedSMEM_offset_0_alias,@"STO_CUDA_RESERVED_SHARED STV_DEFAULT"
__nv_reservedSMEM_offset_0_alias:
	.zero		0
	.zero		64


//--------------------- .nv.constant0._Z10convKernelPiS_iiiiS_ --------------------------
	.section	.nv.constant0._Z10convKernelPiS_iiiiS_,"a",@progbits
	.sectionflags	@""
	.align	4
.nv.constant0._Z10convKernelPiS_iiiiS_:
	.zero		936


//--------------------- .nv.constant0._Z15convolucionCUDAPPiS0_S0_i --------------------------
	.section	.nv.constant0._Z15convolucionCUDAPPiS0_S0_i,"a",@progbits
	.sectionflags	@""
	.align	4
.nv.constant0._Z15convolucionCUDAPPiS0_S0_i:
	.zero		924


//--------------------- SYMBOLS --------------------------

	.type		.nv.reservedSmem.offset0,@object
	.size		.nv.reservedSmem.offset0,0x4
	.type		.nv.reservedSmem.cap,@object
	.size		.nv.reservedSmem.cap,0x4
